	.target	sm_100a

	.elftype	@"ET_EXEC"


//--------------------- .note.nv.tkinfo           --------------------------
	.section	.note.nv.tkinfo,"",@"SHT_NOTE"
	.sectionflags	@"SHF_NOTE_NV_TKINFO"
	.tkinfo
        /*0018*/ 	.word	0x00000002
        /*0030*/ 	.string	""
        /*0030*/ 	.string	"ptxas"
        /*0030*/ 	.string	"Cuda compilation tools, release 13.0, V13.0.88"
        /*0030*/ 	.string	"Build cuda_13.0.r13.0/compiler.36424714_0"
        /*0030*/ 	.string	"-arch sm_100a -m 64 "



//--------------------- .note.nv.cuinfo           --------------------------
	.section	.note.nv.cuinfo,"",@"SHT_NOTE"
	.sectionflags	@"SHF_NOTE_NV_CUINFO"
        /*0018*/ 	.short	0x0002
        /*001a*/ 	.short	0x0064
        /*001c*/ 	.short	0x0082
	.zero		2


//--------------------- .nv.info                  --------------------------
	.section	.nv.info,"",@"SHT_CUDA_INFO"
	.align	4


	//----- nvinfo : EIATTR_REGCOUNT
	.align		4
        /*0000*/ 	.byte	0x04, 0x2f
        /*0002*/ 	.short	(.L_19 - .L_18)
	.align		4
.L_18:
        /*0004*/ 	.word	index@(_ZN7cutlass13device_kernelINS_4gemm6kernel13GemmUniversalIN4cute5tupleIJiiiiEEENS1_10collective13CollectiveMmaINS1_35MainloopSm100TmaUmmaWarpSpecializedILi2ELi2ELi4ENS5_IJNS4_1CILi1EEESB_SB_EEEEENS5_IJNSA_ILi128EEESE_NSA_ILi64EEEEEENS_6half_tENS5_IJlSB_lEEESH_SI_NS4_8TiledMMAINS4_8MMA_AtomIJNS4_20SM100_MMA_F16BF16_SSISH_SH_fLi128ELi128ELNS4_4UMMA5MajorE0ELSN_0ELNSM_7ScaleInE0ELSO_0EEEEEENS4_6LayoutISC_NS5_IJNSA_ILi0EEESS_SS_EEEEENS5_IJNS4_10UnderscoreESV_SV_EEEEENS4_13SM90_TMA_LOADENS4_14ComposedLayoutINS4_7SwizzleILi3ELi4ELi3EEENS4_18smem_ptr_flag_bitsILi16EEENSR_INS5_IJNSA_ILi8EEESF_EEENS5_IJSF_SB_EEEEEEEvNS4_8identityESY_S18_vS19_EENS_8epilogue10collective18CollectiveEpilogueINS1B_23Sm100TmaWarpSpecializedILi4ELi2ELi32ELb1ELb0EEEJSG_NS5_IJNSR_ISE_SB_EENSR_INSA_ILi32EEESB_EEEEESH_SI_SH_SI_NS1B_6fusion15FusionCallbacksIS1F_NS1K_17LinearCombinationISH_fSH_fLNS_15FloatRoundStyleE2EEESG_S1J_JEEENS4_5SM1004TMEM4LOAD26SM100_TMEM_LOAD_32dp32b32xESY_NSZ_INS10_ILi2ELi4ELi3EEES13_NSR_INS5_IJS14_S1H_EEENS5_IJS1H_SB_EEEEEEENS4_39AutoVectorizingCopyWithAssumedAlignmentILi128EEENS4_14SM90_TMA_STOREES1Y_S20_S20_EEEvvEEEEvNT_6ParamsE)
        /*0008*/ 	.word	0x0000006e


	//----- nvinfo : EIATTR_FRAME_SIZE
	.align		4
.L_19:
        /*000c*/ 	.byte	0x04, 0x11
        /*000e*/ 	.short	(.L_21 - .L_20)
	.align		4
.L_20:
        /*0010*/ 	.word	index@($__internal_2_$__cuda_sm10x_tcgen05_guardrail_trap_unallocated_columns_being_dealloced)
        /*0014*/ 	.word	0x00000000


	//----- nvinfo : EIATTR_FRAME_SIZE
	.align		4
.L_21:
        /*0018*/ 	.byte	0x04, 0x11
        /*001a*/ 	.short	(.L_23 - .L_22)
	.align		4
.L_22:
        /*001c*/ 	.word	index@($__internal_1_$__cuda_sm10x_tcgen05_guardrail_trap_phase_invalid_during_alloc)
        /*0020*/ 	.word	0x00000000


	//----- nvinfo : EIATTR_FRAME_SIZE
	.align		4
.L_23:
        /*0024*/ 	.byte	0x04, 0x11
        /*0026*/ 	.short	(.L_25 - .L_24)
	.align		4
.L_24:
        /*0028*/ 	.word	index@($__internal_0_$__cuda_sm10x_tcgen05_guardrail_trap_col_being_dealloced_not_returned_by_alloc)
        /*002c*/ 	.word	0x00000000


	//----- nvinfo : EIATTR_FRAME_SIZE
	.align		4
.L_25:
        /*0030*/ 	.byte	0x04, 0x11
        /*0032*/ 	.short	(.L_27 - .L_26)
	.align		4
.L_26:
        /*0034*/ 	.word	index@(_ZN7cutlass13device_kernelINS_4gemm6kernel13GemmUniversalIN4cute5tupleIJiiiiEEENS1_10collective13CollectiveMmaINS1_35MainloopSm100TmaUmmaWarpSpecializedILi2ELi2ELi4ENS5_IJNS4_1CILi1EEESB_SB_EEEEENS5_IJNSA_ILi128EEESE_NSA_ILi64EEEEEENS_6half_tENS5_IJlSB_lEEESH_SI_NS4_8TiledMMAINS4_8MMA_AtomIJNS4_20SM100_MMA_F16BF16_SSISH_SH_fLi128ELi128ELNS4_4UMMA5MajorE0ELSN_0ELNSM_7ScaleInE0ELSO_0EEEEEENS4_6LayoutISC_NS5_IJNSA_ILi0EEESS_SS_EEEEENS5_IJNS4_10UnderscoreESV_SV_EEEEENS4_13SM90_TMA_LOADENS4_14ComposedLayoutINS4_7SwizzleILi3ELi4ELi3EEENS4_18smem_ptr_flag_bitsILi16EEENSR_INS5_IJNSA_ILi8EEESF_EEENS5_IJSF_SB_EEEEEEEvNS4_8identityESY_S18_vS19_EENS_8epilogue10collective18CollectiveEpilogueINS1B_23Sm100TmaWarpSpecializedILi4ELi2ELi32ELb1ELb0EEEJSG_NS5_IJNSR_ISE_SB_EENSR_INSA_ILi32EEESB_EEEEESH_SI_SH_SI_NS1B_6fusion15FusionCallbacksIS1F_NS1K_17LinearCombinationISH_fSH_fLNS_15FloatRoundStyleE2EEESG_S1J_JEEENS4_5SM1004TMEM4LOAD26SM100_TMEM_LOAD_32dp32b32xESY_NSZ_INS10_ILi2ELi4ELi3EEES13_NSR_INS5_IJS14_S1H_EEENS5_IJS1H_SB_EEEEEEENS4_39AutoVectorizingCopyWithAssumedAlignmentILi128EEENS4_14SM90_TMA_STOREES1Y_S20_S20_EEEvvEEEEvNT_6ParamsE)
        /*0038*/ 	.word	0x00000000


	//----- nvinfo : EIATTR_MIN_STACK_SIZE
	.align		4
.L_27:
        /*003c*/ 	.byte	0x04, 0x12
        /*003e*/ 	.short	(.L_29 - .L_28)
	.align		4
.L_28:
        /*0040*/ 	.word	index@(_ZN7cutlass13device_kernelINS_4gemm6kernel13GemmUniversalIN4cute5tupleIJiiiiEEENS1_10collective13CollectiveMmaINS1_35MainloopSm100TmaUmmaWarpSpecializedILi2ELi2ELi4ENS5_IJNS4_1CILi1EEESB_SB_EEEEENS5_IJNSA_ILi128EEESE_NSA_ILi64EEEEEENS_6half_tENS5_IJlSB_lEEESH_SI_NS4_8TiledMMAINS4_8MMA_AtomIJNS4_20SM100_MMA_F16BF16_SSISH_SH_fLi128ELi128ELNS4_4UMMA5MajorE0ELSN_0ELNSM_7ScaleInE0ELSO_0EEEEEENS4_6LayoutISC_NS5_IJNSA_ILi0EEESS_SS_EEEEENS5_IJNS4_10UnderscoreESV_SV_EEEEENS4_13SM90_TMA_LOADENS4_14ComposedLayoutINS4_7SwizzleILi3ELi4ELi3EEENS4_18smem_ptr_flag_bitsILi16EEENSR_INS5_IJNSA_ILi8EEESF_EEENS5_IJSF_SB_EEEEEEEvNS4_8identityESY_S18_vS19_EENS_8epilogue10collective18CollectiveEpilogueINS1B_23Sm100TmaWarpSpecializedILi4ELi2ELi32ELb1ELb0EEEJSG_NS5_IJNSR_ISE_SB_EENSR_INSA_ILi32EEESB_EEEEESH_SI_SH_SI_NS1B_6fusion15FusionCallbacksIS1F_NS1K_17LinearCombinationISH_fSH_fLNS_15FloatRoundStyleE2EEESG_S1J_JEEENS4_5SM1004TMEM4LOAD26SM100_TMEM_LOAD_32dp32b32xESY_NSZ_INS10_ILi2ELi4ELi3EEES13_NSR_INS5_IJS14_S1H_EEENS5_IJS1H_SB_EEEEEEENS4_39AutoVectorizingCopyWithAssumedAlignmentILi128EEENS4_14SM90_TMA_STOREES1Y_S20_S20_EEEvvEEEEvNT_6ParamsE)
        /*0044*/ 	.word	0x00000000
.L_29:


//--------------------- .nv.compat                --------------------------
	.section	.nv.compat,"",@"SHT_CUDA_COMPAT_INFO"
	.align	4
        /*0000*/ 	.byte	0x02, 0x09, 0x01, 0x00, 0x02, 0x02, 0x02, 0x00, 0x02, 0x05, 0x05, 0x00, 0x03, 0x07, 0x01, 0x01
        /*0010*/ 	.byte	0x02, 0x03, 0x01, 0x00, 0x02, 0x06, 0x01, 0x00, 0x04, 0x0b, 0x08, 0x00, 0x09, 0x00, 0x00, 0x00
        /*0020*/ 	.byte	0x00, 0x00, 0x00, 0x00


//--------------------- .nv.info._ZN7cutlass13device_kernelINS_4gemm6kernel13GemmUniversalIN4cute5tupleIJiiiiEEENS1_10collective13CollectiveMmaINS1_35MainloopSm100TmaUmmaWarpSpecializedILi2ELi2ELi4ENS5_IJNS4_1CILi1EEESB_SB_EEEEENS5_IJNSA_ILi128EEESE_NSA_ILi64EEEEEENS_6half_tENS5_IJlSB_lEEESH_SI_NS4_8TiledMMAINS4_8MMA_AtomIJNS4_20SM100_MMA_F16BF16_SSISH_SH_fLi128ELi128ELNS4_4UMMA5MajorE0ELSN_0ELNSM_7ScaleInE0ELSO_0EEEEEENS4_6LayoutISC_NS5_IJNSA_ILi0EEESS_SS_EEEEENS5_IJNS4_10UnderscoreESV_SV_EEEEENS4_13SM90_TMA_LOADENS4_14ComposedLayoutINS4_7SwizzleILi3ELi4ELi3EEENS4_18smem_ptr_flag_bitsILi16EEENSR_INS5_IJNSA_ILi8EEESF_EEENS5_IJSF_SB_EEEEEEEvNS4_8identityESY_S18_vS19_EENS_8epilogue10collective18CollectiveEpilogueINS1B_23Sm100TmaWarpSpecializedILi4ELi2ELi32ELb1ELb0EEEJSG_NS5_IJNSR_ISE_SB_EENSR_INSA_ILi32EEESB_EEEEESH_SI_SH_SI_NS1B_6fusion15FusionCallbacksIS1F_NS1K_17LinearCombinationISH_fSH_fLNS_15FloatRoundStyleE2EEESG_S1J_JEEENS4_5SM1004TMEM4LOAD26SM100_TMEM_LOAD_32dp32b32xESY_NSZ_INS10_ILi2ELi4ELi3EEES13_NSR_INS5_IJS14_S1H_EEENS5_IJS1H_SB_EEEEEEENS4_39AutoVectorizingCopyWithAssumedAlignmentILi128EEENS4_14SM90_TMA_STOREES1Y_S20_S20_EEEvvEEEEvNT_6ParamsE --------------------------
	.section	.nv.info._ZN7cutlass13device_kernelINS_4gemm6kernel13GemmUniversalIN4cute5tupleIJiiiiEEENS1_10collective13CollectiveMmaINS1_35MainloopSm100TmaUmmaWarpSpecializedILi2ELi2ELi4ENS5_IJNS4_1CILi1EEESB_SB_EEEEENS5_IJNSA_ILi128EEESE_NSA_ILi64EEEEEENS_6half_tENS5_IJlSB_lEEESH_SI_NS4_8TiledMMAINS4_8MMA_AtomIJNS4_20SM100_MMA_F16BF16_SSISH_SH_fLi128ELi128ELNS4_4UMMA5MajorE0ELSN_0ELNSM_7ScaleInE0ELSO_0EEEEEENS4_6LayoutISC_NS5_IJNSA_ILi0EEESS_SS_EEEEENS5_IJNS4_10UnderscoreESV_SV_EEEEENS4_13SM90_TMA_LOADENS4_14ComposedLayoutINS4_7SwizzleILi3ELi4ELi3EEENS4_18smem_ptr_flag_bitsILi16EEENSR_INS5_IJNSA_ILi8EEESF_EEENS5_IJSF_SB_EEEEEEEvNS4_8identityESY_S18_vS19_EENS_8epilogue10collective18CollectiveEpilogueINS1B_23Sm100TmaWarpSpecializedILi4ELi2ELi32ELb1ELb0EEEJSG_NS5_IJNSR_ISE_SB_EENSR_INSA_ILi32EEESB_EEEEESH_SI_SH_SI_NS1B_6fusion15FusionCallbacksIS1F_NS1K_17LinearCombinationISH_fSH_fLNS_15FloatRoundStyleE2EEESG_S1J_JEEENS4_5SM1004TMEM4LOAD26SM100_TMEM_LOAD_32dp32b32xESY_NSZ_INS10_ILi2ELi4ELi3EEES13_NSR_INS5_IJS14_S1H_EEENS5_IJS1H_SB_EEEEEEENS4_39AutoVectorizingCopyWithAssumedAlignmentILi128EEENS4_14SM90_TMA_STOREES1Y_S20_S20_EEEvvEEEEvNT_6ParamsE,"",@"SHT_CUDA_INFO"
	.sectionflags	@""
	.align	4


	//----- nvinfo : EIATTR_CUDA_API_VERSION
	.align		4
        /*0000*/ 	.byte	0x04, 0x37
        /*0002*/ 	.short	(.L_31 - .L_30)
.L_30:
        /*0004*/ 	.word	0x00000082


	//----- nvinfo : EIATTR_KPARAM_INFO
	.align		4
.L_31:
        /*0008*/ 	.byte	0x04, 0x17
        /*000a*/ 	.short	(.L_33 - .L_32)
.L_32:
        /*000c*/ 	.word	0x00000000
        /*0010*/ 	.short	0x0000
        /*0012*/ 	.short	0x0000
        /*0014*/ 	.byte	0x00, 0xf0, 0x01, 0x20


	//----- nvinfo : EIATTR_AT_ENTRY_FRAGMENTS
	.align		4
.L_33:
        /*0018*/ 	.byte	0x04, 0x4f
        /*001a*/ 	.short	(.L_35 - .L_34)


	//   ....[0]....
.L_34:
        /*001c*/ 	.word	0x00000006


	//----- nvinfo : EIATTR_RESERVED_SMEM_USED
	.align		4
.L_35:
        /*0020*/ 	.byte	0x01, 0x41
	.zero		2


	//----- nvinfo : EIATTR_SPARSE_MMA_MASK
	.align		4
        /*0024*/ 	.byte	0x03, 0x50
        /*0026*/ 	.short	0x0000


	//----- nvinfo : EIATTR_TCGEN05_1CTA_USED
	.align		4
        /*0028*/ 	.byte	0x01, 0x51
	.zero		2


	//----- nvinfo : EIATTR_MAXREG_COUNT
	.align		4
        /*002c*/ 	.byte	0x03, 0x1b
        /*002e*/ 	.short	0x00ff


	//----- nvinfo : EIATTR_NUM_BARRIERS
	.align		4
        /*0030*/ 	.byte	0x02, 0x4c
        /*0032*/ 	.byte	0x07
	.zero		1


	//----- nvinfo : EIATTR_EXTERNS
	.align		4
        /*0034*/ 	.byte	0x04, 0x0f
        /*0036*/ 	.short	(.L_37 - .L_36)


	//   ....[0]....
	.align		4
.L_36:
        /*0038*/ 	.word	index@(__assertfail)


	//----- nvinfo : EIATTR_MERCURY_ISA_VERSION
	.align		4
.L_37:
        /*003c*/ 	.byte	0x03, 0x5f
        /*003e*/ 	.short	0x0101


	//----- nvinfo : EIATTR_INT_WARP_WIDE_INSTR_OFFSETS
	.align		4
        /*0040*/ 	.byte	0x04, 0x31
        /*0042*/ 	.short	(.L_39 - .L_38)


	//   ....[0]....
.L_38:
        /*0044*/ 	.word	0x00001d80


	//   ....[1]....
        /*0048*/ 	.word	0x000036a0


	//   ....[2]....
        /*004c*/ 	.word	0x000036d0


	//   ....[3]....
        /*0050*/ 	.word	0x00003720


	//   ....[4]....
        /*0054*/ 	.word	0x00004040


	//   ....[5]....
        /*0058*/ 	.word	0x000040a0


	//   ....[6]....
        /*005c*/ 	.word	0x00004180


	//   ....[7]....
        /*0060*/ 	.word	0x000041f0


	//   ....[8]....
        /*0064*/ 	.word	0x00004300


	//   ....[9]....
        /*0068*/ 	.word	0x00004390


	//   ....[10]....
        /*006c*/ 	.word	0x00004560


	//   ....[11]....
        /*0070*/ 	.word	0x000046c0


	//----- nvinfo : EIATTR_COOP_GROUP_MASK_REGIDS
	.align		4
.L_39:
        /*0074*/ 	.byte	0x04, 0x29
        /*0076*/ 	.short	(.L_41 - .L_40)


	//   ....[0]....
.L_40:
        /*0078*/ 	.word	0xffffffff


	//   ....[1]....
        /*007c*/ 	.word	0xffffffff


	//   ....[2]....
        /*0080*/ 	.word	0xffffffff


	//   ....[3]....
        /*0084*/ 	.word	0xffffffff


	//   ....[4]....
        /*0088*/ 	.word	0xffffffff


	//   ....[5]....
        /*008c*/ 	.word	0xffffffff


	//   ....[6]....
        /*0090*/ 	.word	0xffffffff


	//   ....[7]....
        /*0094*/ 	.word	0xffffffff


	//   ....[8]....
        /*0098*/ 	.word	0xffffffff


	//   ....[9]....
        /*009c*/ 	.word	0xffffffff


	//   ....[10]....
        /*00a0*/ 	.word	0xffffffff


	//   ....[11]....
        /*00a4*/ 	.word	0xffffffff


	//   ....[12]....
        /*00a8*/ 	.word	0xffffffff


	//----- nvinfo : EIATTR_COOP_GROUP_INSTR_OFFSETS
	.align		4
.L_41:
        /*00ac*/ 	.byte	0x04, 0x28
        /*00ae*/ 	.short	(.L_43 - .L_42)


	//   ....[0]....
.L_42:
        /*00b0*/ 	.word	0x00000090


	//   ....[1]....
        /*00b4*/ 	.word	0x000004d0


	//   ....[2]....
        /*00b8*/ 	.word	0x00000600


	//   ....[3]....
        /*00bc*/ 	.word	0x000007a0


	//   ....[4]....
        /*00c0*/ 	.word	0x000008a0


	//   ....[5]....
        /*00c4*/ 	.word	0x00000a10


	//   ....[6]....
        /*00c8*/ 	.word	0x00000bb0


	//   ....[7]....
        /*00cc*/ 	.word	0x00001c60


	//   ....[8]....
        /*00d0*/ 	.word	0x00002920


	//   ....[9]....
        /*00d4*/ 	.word	0x00002b30


	//   ....[10]....
        /*00d8*/ 	.word	0x00002b60


	//   ....[11]....
        /*00dc*/ 	.word	0x00003590


	//   ....[12]....
        /*00e0*/ 	.word	0x000037c0


	//----- nvinfo : EIATTR_VRC_CTA_INIT_COUNT
	.align		4
.L_43:
        /*00e4*/ 	.byte	0x02, 0x4a
        /*00e6*/ 	.byte	0x80
	.zero		1


	//----- nvinfo : EIATTR_SYSCALL_OFFSETS
	.align		4
        /*00e8*/ 	.byte	0x04, 0x46
        /*00ea*/ 	.short	(.L_45 - .L_44)


	//   ....[0]....
.L_44:
        /*00ec*/ 	.word	0x00005140


	//   ....[1]....
        /*00f0*/ 	.word	0x00005230


	//   ....[2]....
        /*00f4*/ 	.word	0x000059a0


	//   ....[3]....
        /*00f8*/ 	.word	0x00006620


	//   ....[4]....
        /*00fc*/ 	.word	0x00007270


	//   ....[5]....
        /*0100*/ 	.word	0x00007ec0


	//----- nvinfo : EIATTR_MBARRIER_INSTR_OFFSETS
	.align		4
.L_45:
        /*0104*/ 	.byte	0x04, 0x39
        /*0106*/ 	.short	(.L_47 - .L_46)


	//   ....[0]....
.L_46:
        /*0108*/ 	.word	0x000005b0
        /*010c*/ 	.word	0x000000ff
        /*0110*/ 	.word	0x00000000
        /*0114*/ 	.short	0x0100
        /*0116*/ 	.byte	0x05
	.zero		1


	//   ....[1]....
        /*0118*/ 	.word	0x000005c0
        /*011c*/ 	.word	0x000000ff
        /*0120*/ 	.word	0x00000010
        /*0124*/ 	.short	0x0100
        /*0126*/ 	.byte	0x05
	.zero		1


	//   ....[2]....
        /*0128*/ 	.word	0x000005d0
        /*012c*/ 	.word	0x000000ff
        /*0130*/ 	.word	0x00000008
        /*0134*/ 	.short	0x0100
        /*0136*/ 	.byte	0x05
	.zero		1


	//   ....[3]....
        /*0138*/ 	.word	0x000005e0
        /*013c*/ 	.word	0x000000ff
        /*0140*/ 	.word	0x00000018
        /*0144*/ 	.short	0x0100
        /*0146*/ 	.byte	0x05
	.zero		1


	//   ....[4]....
        /*0148*/ 	.word	0x00000710
        /*014c*/ 	.word	0x000000ff
        /*0150*/ 	.word	0x00000020
        /*0154*/ 	.short	0x0100
        /*0156*/ 	.byte	0x07
	.zero		1


	//   ....[5]....
        /*0158*/ 	.word	0x00000720
        /*015c*/ 	.word	0x000000ff
        /*0160*/ 	.word	0x00000040
        /*0164*/ 	.short	0x0100
        /*0166*/ 	.byte	0x07
	.zero		1


	//   ....[6]....
        /*0168*/ 	.word	0x00000730
        /*016c*/ 	.word	0x000000ff
        /*0170*/ 	.word	0x00000028
        /*0174*/ 	.short	0x0100
        /*0176*/ 	.byte	0x07
	.zero		1


	//   ....[7]....
        /*0178*/ 	.word	0x00000740
        /*017c*/ 	.word	0x000000ff
        /*0180*/ 	.word	0x00000048
        /*0184*/ 	.short	0x0100
        /*0186*/ 	.byte	0x07
	.zero		1


	//   ....[8]....
        /*0188*/ 	.word	0x00000750
        /*018c*/ 	.word	0x000000ff
        /*0190*/ 	.word	0x00000030
        /*0194*/ 	.short	0x0100
        /*0196*/ 	.byte	0x07
	.zero		1


	//   ....[9]....
        /*0198*/ 	.word	0x00000760
        /*019c*/ 	.word	0x000000ff
        /*01a0*/ 	.word	0x00000050
        /*01a4*/ 	.short	0x0100
        /*01a6*/ 	.byte	0x07
	.zero		1


	//   ....[10]....
        /*01a8*/ 	.word	0x00000770
        /*01ac*/ 	.word	0x000000ff
        /*01b0*/ 	.word	0x00000038
        /*01b4*/ 	.short	0x0100
        /*01b6*/ 	.byte	0x07
	.zero		1


	//   ....[11]....
        /*01b8*/ 	.word	0x00000780
        /*01bc*/ 	.word	0x000000ff
        /*01c0*/ 	.word	0x00000058
        /*01c4*/ 	.short	0x0100
        /*01c6*/ 	.byte	0x07
	.zero		1


	//   ....[12]....
        /*01c8*/ 	.word	0x00000870
        /*01cc*/ 	.word	0x000000ff
        /*01d0*/ 	.word	0x00000060
        /*01d4*/ 	.short	0x0100
        /*01d6*/ 	.byte	0x05
	.zero		1


	//   ....[13]....
        /*01d8*/ 	.word	0x00000880
        /*01dc*/ 	.word	0x000000ff
        /*01e0*/ 	.word	0x00000068
        /*01e4*/ 	.short	0x0100
        /*01e6*/ 	.byte	0x05
	.zero		1


	//   ....[14]....
        /*01e8*/ 	.word	0x000009c0
        /*01ec*/ 	.word	0x000000ff
        /*01f0*/ 	.word	0x00000070
        /*01f4*/ 	.short	0x0100
        /*01f6*/ 	.byte	0x05
	.zero		1


	//   ....[15]....
        /*01f8*/ 	.word	0x000009d0
        /*01fc*/ 	.word	0x000000ff
        /*0200*/ 	.word	0x00000080
        /*0204*/ 	.short	0x0100
        /*0206*/ 	.byte	0x05
	.zero		1


	//   ....[16]....
        /*0208*/ 	.word	0x000009e0
        /*020c*/ 	.word	0x000000ff
        /*0210*/ 	.word	0x00000078
        /*0214*/ 	.short	0x0100
        /*0216*/ 	.byte	0x05
	.zero		1


	//   ....[17]....
        /*0218*/ 	.word	0x000009f0
        /*021c*/ 	.word	0x000000ff
        /*0220*/ 	.word	0x00000088
        /*0224*/ 	.short	0x0100
        /*0226*/ 	.byte	0x05
	.zero		1


	//   ....[18]....
        /*0228*/ 	.word	0x00000b20
        /*022c*/ 	.word	0x000000ff
        /*0230*/ 	.word	0x00000090
        /*0234*/ 	.short	0x0100
        /*0236*/ 	.byte	0x07
	.zero		1


	//   ....[19]....
        /*0238*/ 	.word	0x00000b30
        /*023c*/ 	.word	0x000000ff
        /*0240*/ 	.word	0x000000b0
        /*0244*/ 	.short	0x0100
        /*0246*/ 	.byte	0x07
	.zero		1


	//   ....[20]....
        /*0248*/ 	.word	0x00000b40
        /*024c*/ 	.word	0x000000ff
        /*0250*/ 	.word	0x00000098
        /*0254*/ 	.short	0x0100
        /*0256*/ 	.byte	0x07
	.zero		1


	//   ....[21]....
        /*0258*/ 	.word	0x00000b50
        /*025c*/ 	.word	0x000000ff
        /*0260*/ 	.word	0x000000b8
        /*0264*/ 	.short	0x0100
        /*0266*/ 	.byte	0x07
	.zero		1


	//   ....[22]....
        /*0268*/ 	.word	0x00000b60
        /*026c*/ 	.word	0x000000ff
        /*0270*/ 	.word	0x000000a0
        /*0274*/ 	.short	0x0100
        /*0276*/ 	.byte	0x07
	.zero		1


	//   ....[23]....
        /*0278*/ 	.word	0x00000b70
        /*027c*/ 	.word	0x000000ff
        /*0280*/ 	.word	0x000000c0
        /*0284*/ 	.short	0x0100
        /*0286*/ 	.byte	0x07
	.zero		1


	//   ....[24]....
        /*0288*/ 	.word	0x00000b80
        /*028c*/ 	.word	0x000000ff
        /*0290*/ 	.word	0x000000a8
        /*0294*/ 	.short	0x0100
        /*0296*/ 	.byte	0x07
	.zero		1


	//   ....[25]....
        /*0298*/ 	.word	0x00000b90
        /*029c*/ 	.word	0x000000ff
        /*02a0*/ 	.word	0x000000c8
        /*02a4*/ 	.short	0x0100
        /*02a6*/ 	.byte	0x07
	.zero		1


	//   ....[26]....
        /*02a8*/ 	.word	0x00000c80
        /*02ac*/ 	.word	0x000000ff
        /*02b0*/ 	.word	0x000000d0
        /*02b4*/ 	.short	0x0100
        /*02b6*/ 	.byte	0x05
	.zero		1


	//   ....[27]....
        /*02b8*/ 	.word	0x00000c90
        /*02bc*/ 	.word	0x000000ff
        /*02c0*/ 	.word	0x000000e0
        /*02c4*/ 	.short	0x0100
        /*02c6*/ 	.byte	0x05
	.zero		1


	//   ....[28]....
        /*02c8*/ 	.word	0x00000ca0
        /*02cc*/ 	.word	0x000000ff
        /*02d0*/ 	.word	0x000000d8
        /*02d4*/ 	.short	0x0100
        /*02d6*/ 	.byte	0x05
	.zero		1


	//   ....[29]....
        /*02d8*/ 	.word	0x00000cb0
        /*02dc*/ 	.word	0x000000ff
        /*02e0*/ 	.word	0x000000e8
        /*02e4*/ 	.short	0x0100
        /*02e6*/ 	.byte	0x05
	.zero		1


	//   ....[30]....
        /*02e8*/ 	.word	0x00001580
        /*02ec*/ 	.word	0x00000002
        /*02f0*/ 	.word	0x000000e0
        /*02f4*/ 	.short	0x010a
        /*02f6*/ 	.byte	0xff
	.zero		1


	//   ....[31]....
        /*02f8*/ 	.word	0x000015b0
        /*02fc*/ 	.word	0x00000002
        /*0300*/ 	.word	0x000000d0
        /*0304*/ 	.short	0x0101
        /*0306*/ 	.byte	0xff
	.zero		1


	//   ....[32]....
        /*0308*/ 	.word	0x00001680
        /*030c*/ 	.word	0x000000ff
        /*0310*/ 	.word	0x00000010
        /*0314*/ 	.short	0x010a
        /*0316*/ 	.byte	0x08
	.zero		1


	//   ....[33]....
        /*0318*/ 	.word	0x00001720
        /*031c*/ 	.word	0x000000ff
        /*0320*/ 	.word	0x00000010
        /*0324*/ 	.short	0x010a
        /*0326*/ 	.byte	0x21
	.zero		1


	//   ....[34]....
        /*0328*/ 	.word	0x00001880
        /*032c*/ 	.word	0x000000ff
        /*0330*/ 	.word	0x00000010
        /*0334*/ 	.short	0x010a
        /*0336*/ 	.byte	0x08
	.zero		1


	//   ....[35]....
        /*0338*/ 	.word	0x00001970
        /*033c*/ 	.word	0x000000ff
        /*0340*/ 	.word	0x00000068
        /*0344*/ 	.short	0x0101
        /*0346*/ 	.byte	0x04
	.zero		1


	//   ....[36]....
        /*0348*/ 	.word	0x00001990
        /*034c*/ 	.word	0x000000ff
        /*0350*/ 	.word	0x00000010
        /*0354*/ 	.short	0x010a
        /*0356*/ 	.byte	0x08
	.zero		1


	//   ....[37]....
        /*0358*/ 	.word	0x00001a10
        /*035c*/ 	.word	0x000000ff
        /*0360*/ 	.word	0x00000010
        /*0364*/ 	.short	0x010a
        /*0366*/ 	.byte	0x11
	.zero		1


	//   ....[38]....
        /*0368*/ 	.word	0x00001b70
        /*036c*/ 	.word	0x000000ff
        /*0370*/ 	.word	0x00000010
        /*0374*/ 	.short	0x010a
        /*0376*/ 	.byte	0x08
	.zero		1


	//   ....[39]....
        /*0378*/ 	.word	0x00001c90
        /*037c*/ 	.word	0x00000002
        /*0380*/ 	.word	0x00000070
        /*0384*/ 	.short	0x010a
        /*0386*/ 	.byte	0xff
	.zero		1


	//   ....[40]....
        /*0388*/ 	.word	0x00001d50
        /*038c*/ 	.word	0x00000002
        /*0390*/ 	.word	0x00000000
        /*0394*/ 	.short	0x0101
        /*0396*/ 	.byte	0xff
	.zero		1


	//   ....[41]....
        /*0398*/ 	.word	0x000022b0
        /*039c*/ 	.word	0x000000ff
        /*03a0*/ 	.word	0x00000000
        /*03a4*/ 	.short	0x010a
        /*03a6*/ 	.byte	0x04
	.zero		1


	//   ....[42]....
        /*03a8*/ 	.word	0x00002350
        /*03ac*/ 	.word	0x00000000
        /*03b0*/ 	.word	0x00000000
        /*03b4*/ 	.short	0x010a
        /*03b6*/ 	.byte	0xff
	.zero		1


	//   ....[43]....
        /*03b8*/ 	.word	0x00002470
        /*03bc*/ 	.word	0x00000000
        /*03c0*/ 	.word	0x000000d0
        /*03c4*/ 	.short	0x010a
        /*03c6*/ 	.byte	0xff
	.zero		1


	//   ....[44]....
        /*03c8*/ 	.word	0x000024e0
        /*03cc*/ 	.word	0x00000000
        /*03d0*/ 	.word	0x00000000
        /*03d4*/ 	.short	0x0101
        /*03d6*/ 	.byte	0xff
	.zero		1


	//   ....[45]....
        /*03d8*/ 	.word	0x00002500
        /*03dc*/ 	.word	0x000000ff
        /*03e0*/ 	.word	0x00000080
        /*03e4*/ 	.short	0x010a
        /*03e6*/ 	.byte	0x05
	.zero		1


	//   ....[46]....
        /*03e8*/ 	.word	0x00002620
        /*03ec*/ 	.word	0x00000000
        /*03f0*/ 	.word	0x00000070
        /*03f4*/ 	.short	0x010a
        /*03f6*/ 	.byte	0xff
	.zero		1


	//   ....[47]....
        /*03f8*/ 	.word	0x00002720
        /*03fc*/ 	.word	0x00000000
        /*0400*/ 	.word	0x00000000
        /*0404*/ 	.short	0x0101
        /*0406*/ 	.byte	0xff
	.zero		1


	//   ....[48]....
        /*0408*/ 	.word	0x000027b0
        /*040c*/ 	.word	0x000000ff
        /*0410*/ 	.word	0x00000080
        /*0414*/ 	.short	0x0106
        /*0416*/ 	.byte	0x05
	.zero		1


	//   ....[49]....
        /*0418*/ 	.word	0x000027d0
        /*041c*/ 	.word	0x000000ff
        /*0420*/ 	.word	0x00000080
        /*0424*/ 	.short	0x010a
        /*0426*/ 	.byte	0x05
	.zero		1


	//   ....[50]....
        /*0428*/ 	.word	0x00002860
        /*042c*/ 	.word	0x000000ff
        /*0430*/ 	.word	0x00000080
        /*0434*/ 	.short	0x0106
        /*0436*/ 	.byte	0x04
	.zero		1


	//   ....[51]....
        /*0438*/ 	.word	0x000028a0
        /*043c*/ 	.word	0x00000000
        /*0440*/ 	.word	0x00000080
        /*0444*/ 	.short	0x010a
        /*0446*/ 	.byte	0xff
	.zero		1


	//   ....[52]....
        /*0448*/ 	.word	0x00002de0
        /*044c*/ 	.word	0x00000000
        /*0450*/ 	.word	0x00000070
        /*0454*/ 	.short	0x010a
        /*0456*/ 	.byte	0xff
	.zero		1


	//   ....[53]....
        /*0458*/ 	.word	0x00002ef0
        /*045c*/ 	.word	0x00000003
        /*0460*/ 	.word	0x00000000
        /*0464*/ 	.short	0x0101
        /*0466*/ 	.byte	0xff
	.zero		1


	//   ....[54]....
        /*0468*/ 	.word	0x00002f00
        /*046c*/ 	.word	0x000000ff
        /*0470*/ 	.word	0x00000000
        /*0474*/ 	.short	0x010a
        /*0476*/ 	.byte	0x06
	.zero		1


	//   ....[55]....
        /*0478*/ 	.word	0x00002f20
        /*047c*/ 	.word	0x000000ff
        /*0480*/ 	.word	0x000000b0
        /*0484*/ 	.short	0x010a
        /*0486*/ 	.byte	0x07
	.zero		1


	//   ....[56]....
        /*0488*/ 	.word	0x00002ff0
        /*048c*/ 	.word	0x000000ff
        /*0490*/ 	.word	0x00000000
        /*0494*/ 	.short	0x010a
        /*0496*/ 	.byte	0x06
	.zero		1


	//   ....[57]....
        /*0498*/ 	.word	0x00003120
        /*049c*/ 	.word	0x000000ff
        /*04a0*/ 	.word	0x00000000
        /*04a4*/ 	.short	0x010a
        /*04a6*/ 	.byte	0x1a
	.zero		1


	//   ....[58]....
        /*04a8*/ 	.word	0x000033c0
        /*04ac*/ 	.word	0x000000ff
        /*04b0*/ 	.word	0x00000000
        /*04b4*/ 	.short	0x010a
        /*04b6*/ 	.byte	0x06
	.zero		1


	//   ....[59]....
        /*04b8*/ 	.word	0x00003450
        /*04bc*/ 	.word	0x000000ff
        /*04c0*/ 	.word	0x00000000
        /*04c4*/ 	.short	0x010a
        /*04c6*/ 	.byte	0x06
	.zero		1


	//   ....[60]....
        /*04c8*/ 	.word	0x000034e0
        /*04cc*/ 	.word	0x000000ff
        /*04d0*/ 	.word	0x00000000
        /*04d4*/ 	.short	0x010a
        /*04d6*/ 	.byte	0x06
	.zero		1


	//   ....[61]....
        /*04d8*/ 	.word	0x00003570
        /*04dc*/ 	.word	0x000000ff
        /*04e0*/ 	.word	0x00000000
        /*04e4*/ 	.short	0x010a
        /*04e6*/ 	.byte	0x07
	.zero		1


	//   ....[62]....
        /*04e8*/ 	.word	0x000039f0
        /*04ec*/ 	.word	0x00000000
        /*04f0*/ 	.word	0x00000070
        /*04f4*/ 	.short	0x010a
        /*04f6*/ 	.byte	0xff
	.zero		1


	//   ....[63]....
        /*04f8*/ 	.word	0x00003ab0
        /*04fc*/ 	.word	0x00000000
        /*0500*/ 	.word	0x00000000
        /*0504*/ 	.short	0x0101
        /*0506*/ 	.byte	0xff
	.zero		1


	//   ....[64]....
        /*0508*/ 	.word	0x00003dd0
        /*050c*/ 	.word	0x000000ff
        /*0510*/ 	.word	0x00000068
        /*0514*/ 	.short	0x010a
        /*0516*/ 	.byte	0x07
	.zero		1


	//   ....[65]....
        /*0518*/ 	.word	0x00003fc0
        /*051c*/ 	.word	0x000000ff
        /*0520*/ 	.word	0x00000040
        /*0524*/ 	.short	0x010a
        /*0526*/ 	.byte	0x07
	.zero		1


	//   ....[66]....
        /*0528*/ 	.word	0x00004130
        /*052c*/ 	.word	0x000000ff
        /*0530*/ 	.word	0x00000020
        /*0534*/ 	.short	0x010b
        /*0536*/ 	.byte	0x07
	.zero		1


	//   ....[67]....
        /*0538*/ 	.word	0x00004140
        /*053c*/ 	.word	0x000000ff
        /*0540*/ 	.word	0x00000000
        /*0544*/ 	.short	0x0101
        /*0546*/ 	.byte	0x08
	.zero		1


	//   ....[68]....
        /*0548*/ 	.word	0x00004150
        /*054c*/ 	.word	0x000000ff
        /*0550*/ 	.word	0x00000048
        /*0554*/ 	.short	0x010a
        /*0556*/ 	.byte	0x07
	.zero		1


	//   ....[69]....
        /*0558*/ 	.word	0x000042a0
        /*055c*/ 	.word	0x000000ff
        /*0560*/ 	.word	0x00000028
        /*0564*/ 	.short	0x010b
        /*0566*/ 	.byte	0x07
	.zero		1


	//   ....[70]....
        /*0568*/ 	.word	0x000042b0
        /*056c*/ 	.word	0x000000ff
        /*0570*/ 	.word	0x00000000
        /*0574*/ 	.short	0x0101
        /*0576*/ 	.byte	0x08
	.zero		1


	//   ....[71]....
        /*0578*/ 	.word	0x000042c0
        /*057c*/ 	.word	0x000000ff
        /*0580*/ 	.word	0x00000050
        /*0584*/ 	.short	0x010a
        /*0586*/ 	.byte	0x07
	.zero		1


	//   ....[72]....
        /*0588*/ 	.word	0x00004440
        /*058c*/ 	.word	0x000000ff
        /*0590*/ 	.word	0x00000030
        /*0594*/ 	.short	0x010b
        /*0596*/ 	.byte	0x07
	.zero		1


	//   ....[73]....
        /*0598*/ 	.word	0x00004480
        /*059c*/ 	.word	0x000000ff
        /*05a0*/ 	.word	0x00000000
        /*05a4*/ 	.short	0x0101
        /*05a6*/ 	.byte	0x08
	.zero		1


	//   ....[74]....
        /*05a8*/ 	.word	0x000044c0
        /*05ac*/ 	.word	0x000000ff
        /*05b0*/ 	.word	0x00000058
        /*05b4*/ 	.short	0x010a
        /*05b6*/ 	.byte	0x07
	.zero		1


	//   ....[75]....
        /*05b8*/ 	.word	0x00004700
        /*05bc*/ 	.word	0x000000ff
        /*05c0*/ 	.word	0x00000038
        /*05c4*/ 	.short	0x010b
        /*05c6*/ 	.byte	0x07
	.zero		1


	//   ....[76]....
        /*05c8*/ 	.word	0x00004720
        /*05cc*/ 	.word	0x000000ff
        /*05d0*/ 	.word	0x00000000
        /*05d4*/ 	.short	0x0101
        /*05d6*/ 	.byte	0x0d
	.zero		1


	//   ....[77]....
        /*05d8*/ 	.word	0x00004750
        /*05dc*/ 	.word	0x000000ff
        /*05e0*/ 	.word	0x00000040
        /*05e4*/ 	.short	0x010a
        /*05e6*/ 	.byte	0x07
	.zero		1


	//   ....[78]....
        /*05e8*/ 	.word	0x00004770
        /*05ec*/ 	.word	0x000000ff
        /*05f0*/ 	.word	0x00000048
        /*05f4*/ 	.short	0x010a
        /*05f6*/ 	.byte	0x07
	.zero		1


	//   ....[79]....
        /*05f8*/ 	.word	0x00004790
        /*05fc*/ 	.word	0x000000ff
        /*0600*/ 	.word	0x00000050
        /*0604*/ 	.short	0x010a
        /*0606*/ 	.byte	0x07
	.zero		1


	//   ....[80]....
        /*0608*/ 	.word	0x000047d0
        /*060c*/ 	.word	0x00000000
        /*0610*/ 	.word	0x00000058
        /*0614*/ 	.short	0x010a
        /*0616*/ 	.byte	0xff
	.zero		1


	//   ....[81]....
        /*0618*/ 	.word	0x00004b00
        /*061c*/ 	.word	0x00000000
        /*0620*/ 	.word	0x00000070
        /*0624*/ 	.short	0x010a
        /*0626*/ 	.byte	0xff
	.zero		1


	//   ....[82]....
        /*0628*/ 	.word	0x00004c10
        /*062c*/ 	.word	0x00000000
        /*0630*/ 	.word	0x00000000
        /*0634*/ 	.short	0x0101
        /*0636*/ 	.byte	0xff
	.zero		1


	//   ....[83]....
        /*0638*/ 	.word	0x00005660
        /*063c*/ 	.word	0x000000ff
        /*0640*/ 	.word	0x00000020
        /*0644*/ 	.short	0x010a
        /*0646*/ 	.byte	0x30
	.zero		1


	//   ....[84]....
        /*0648*/ 	.word	0x000056a0
        /*064c*/ 	.word	0x00000040
        /*0650*/ 	.word	0x00000090
        /*0654*/ 	.short	0x010a
        /*0656*/ 	.byte	0xff
	.zero		1


	//   ....[85]....
        /*0658*/ 	.word	0x00005790
        /*065c*/ 	.word	0x000000ff
        /*0660*/ 	.word	0x00000020
        /*0664*/ 	.short	0x010a
        /*0666*/ 	.byte	0x30
	.zero		1


	//   ....[86]....
        /*0668*/ 	.word	0x00005880
        /*066c*/ 	.word	0x00000040
        /*0670*/ 	.word	0x00000090
        /*0674*/ 	.short	0x010a
        /*0676*/ 	.byte	0xff
	.zero		1


	//   ....[87]....
        /*0678*/ 	.word	0x00006350
        /*067c*/ 	.word	0x00000000
        /*0680*/ 	.word	0x00000000
        /*0684*/ 	.short	0x0101
        /*0686*/ 	.byte	0xff
	.zero		1


	//   ....[88]....
        /*0688*/ 	.word	0x00006360
        /*068c*/ 	.word	0x00000002
        /*0690*/ 	.word	0x00000020
        /*0694*/ 	.short	0x010a
        /*0696*/ 	.byte	0xff
	.zero		1


	//   ....[89]....
        /*0698*/ 	.word	0x00006440
        /*069c*/ 	.word	0x00000002
        /*06a0*/ 	.word	0x00000020
        /*06a4*/ 	.short	0x010a
        /*06a6*/ 	.byte	0xff
	.zero		1


	//   ....[90]....
        /*06a8*/ 	.word	0x00006fa0
        /*06ac*/ 	.word	0x00000048
        /*06b0*/ 	.word	0x00000000
        /*06b4*/ 	.short	0x0101
        /*06b6*/ 	.byte	0xff
	.zero		1


	//   ....[91]....
        /*06b8*/ 	.word	0x00006fc0
        /*06bc*/ 	.word	0x00000000
        /*06c0*/ 	.word	0x00000020
        /*06c4*/ 	.short	0x010a
        /*06c6*/ 	.byte	0xff
	.zero		1


	//   ....[92]....
        /*06c8*/ 	.word	0x00007090
        /*06cc*/ 	.word	0x00000000
        /*06d0*/ 	.word	0x00000020
        /*06d4*/ 	.short	0x010a
        /*06d6*/ 	.byte	0xff
	.zero		1


	//   ....[93]....
        /*06d8*/ 	.word	0x00007bf0
        /*06dc*/ 	.word	0x00000048
        /*06e0*/ 	.word	0x00000000
        /*06e4*/ 	.short	0x0101
        /*06e6*/ 	.byte	0xff
	.zero		1


	//   ....[94]....
        /*06e8*/ 	.word	0x00007c10
        /*06ec*/ 	.word	0x00000000
        /*06f0*/ 	.word	0x00000020
        /*06f4*/ 	.short	0x010a
        /*06f6*/ 	.byte	0xff
	.zero		1


	//   ....[95]....
        /*06f8*/ 	.word	0x00007ce0
        /*06fc*/ 	.word	0x00000000
        /*0700*/ 	.word	0x00000020
        /*0704*/ 	.short	0x010a
        /*0706*/ 	.byte	0xff
	.zero		1


	//   ....[96]....
        /*0708*/ 	.word	0x00008020
        /*070c*/ 	.word	0x000000ff
        /*0710*/ 	.word	0x00000000
        /*0714*/ 	.short	0x0101
        /*0716*/ 	.byte	0x05
	.zero		1


	//   ....[97]....
        /*0718*/ 	.word	0x000088a0
        /*071c*/ 	.word	0x00000000
        /*0720*/ 	.word	0x00000000
        /*0724*/ 	.short	0x0101
        /*0726*/ 	.byte	0xff
	.zero		1


	//   ....[98]....
        /*0728*/ 	.word	0x00008b10
        /*072c*/ 	.word	0x000000ff
        /*0730*/ 	.word	0x00000000
        /*0734*/ 	.short	0x0101
        /*0736*/ 	.byte	0x04
	.zero		1


	//   ....[99]....
        /*0738*/ 	.word	0x00008b30
        /*073c*/ 	.word	0x00000002
        /*0740*/ 	.word	0x000000e0
        /*0744*/ 	.short	0x010a
        /*0746*/ 	.byte	0xff
	.zero		1


	//   ....[100]....
        /*0748*/ 	.word	0x00008b90
        /*074c*/ 	.word	0x00000002
        /*0750*/ 	.word	0x00000010
        /*0754*/ 	.short	0x010a
        /*0756*/ 	.byte	0xff
	.zero		1


	//   ....[101]....
        /*0758*/ 	.word	0x00008bf0
        /*075c*/ 	.word	0x00000002
        /*0760*/ 	.word	0x00000010
        /*0764*/ 	.short	0x010a
        /*0766*/ 	.byte	0xff
	.zero		1


	//   ....[102]....
        /*0768*/ 	.word	0x00008c40
        /*076c*/ 	.word	0x00000002
        /*0770*/ 	.word	0x00000070
        /*0774*/ 	.short	0x010a
        /*0776*/ 	.byte	0xff
	.zero		1


	//   ....[103]....
        /*0778*/ 	.word	0x00008ca0
        /*077c*/ 	.word	0x00000000
        /*0780*/ 	.word	0x00000000
        /*0784*/ 	.short	0x010a
        /*0786*/ 	.byte	0xff
	.zero		1


	//   ....[104]....
        /*0788*/ 	.word	0x00008cf0
        /*078c*/ 	.word	0x00000000
        /*0790*/ 	.word	0x000000d0
        /*0794*/ 	.short	0x010a
        /*0796*/ 	.byte	0xff
	.zero		1


	//   ....[105]....
        /*0798*/ 	.word	0x00008d50
        /*079c*/ 	.word	0x00000000
        /*07a0*/ 	.word	0x00000080
        /*07a4*/ 	.short	0x010a
        /*07a6*/ 	.byte	0xff
	.zero		1


	//   ....[106]....
        /*07a8*/ 	.word	0x00008da0
        /*07ac*/ 	.word	0x00000000
        /*07b0*/ 	.word	0x00000070
        /*07b4*/ 	.short	0x010a
        /*07b6*/ 	.byte	0xff
	.zero		1


	//   ....[107]....
        /*07b8*/ 	.word	0x00008e00
        /*07bc*/ 	.word	0x00000000
        /*07c0*/ 	.word	0x00000080
        /*07c4*/ 	.short	0x010a
        /*07c6*/ 	.byte	0xff
	.zero		1


	//   ....[108]....
        /*07c8*/ 	.word	0x00008e50
        /*07cc*/ 	.word	0x00000000
        /*07d0*/ 	.word	0x00000070
        /*07d4*/ 	.short	0x010a
        /*07d6*/ 	.byte	0xff
	.zero		1


	//   ....[109]....
        /*07d8*/ 	.word	0x00008eb0
        /*07dc*/ 	.word	0x00000002
        /*07e0*/ 	.word	0x000000b0
        /*07e4*/ 	.short	0x010a
        /*07e6*/ 	.byte	0xff
	.zero		1


	//   ....[110]....
        /*07e8*/ 	.word	0x00008f10
        /*07ec*/ 	.word	0x00000000
        /*07f0*/ 	.word	0x00000000
        /*07f4*/ 	.short	0x010a
        /*07f6*/ 	.byte	0xff
	.zero		1


	//   ....[111]....
        /*07f8*/ 	.word	0x00008f70
        /*07fc*/ 	.word	0x00000000
        /*0800*/ 	.word	0x00000000
        /*0804*/ 	.short	0x010a
        /*0806*/ 	.byte	0xff
	.zero		1


	//   ....[112]....
        /*0808*/ 	.word	0x00008fd0
        /*080c*/ 	.word	0x00000000
        /*0810*/ 	.word	0x00000000
        /*0814*/ 	.short	0x010a
        /*0816*/ 	.byte	0xff
	.zero		1


	//   ....[113]....
        /*0818*/ 	.word	0x00009030
        /*081c*/ 	.word	0x00000000
        /*0820*/ 	.word	0x00000000
        /*0824*/ 	.short	0x010a
        /*0826*/ 	.byte	0xff
	.zero		1


	//   ....[114]....
        /*0828*/ 	.word	0x00009090
        /*082c*/ 	.word	0x00000000
        /*0830*/ 	.word	0x00000000
        /*0834*/ 	.short	0x010a
        /*0836*/ 	.byte	0xff
	.zero		1


	//   ....[115]....
        /*0838*/ 	.word	0x000090e0
        /*083c*/ 	.word	0x00000000
        /*0840*/ 	.word	0x00000070
        /*0844*/ 	.short	0x010a
        /*0846*/ 	.byte	0xff
	.zero		1


	//   ....[116]....
        /*0848*/ 	.word	0x00009140
        /*084c*/ 	.word	0x00000000
        /*0850*/ 	.word	0x00000068
        /*0854*/ 	.short	0x010a
        /*0856*/ 	.byte	0xff
	.zero		1


	//   ....[117]....
        /*0858*/ 	.word	0x000091a0
        /*085c*/ 	.word	0x00000000
        /*0860*/ 	.word	0x00000040
        /*0864*/ 	.short	0x010a
        /*0866*/ 	.byte	0xff
	.zero		1


	//   ....[118]....
        /*0868*/ 	.word	0x00009200
        /*086c*/ 	.word	0x00000000
        /*0870*/ 	.word	0x00000048
        /*0874*/ 	.short	0x010a
        /*0876*/ 	.byte	0xff
	.zero		1


	//   ....[119]....
        /*0878*/ 	.word	0x00009260
        /*087c*/ 	.word	0x00000000
        /*0880*/ 	.word	0x00000050
        /*0884*/ 	.short	0x010a
        /*0886*/ 	.byte	0xff
	.zero		1


	//   ....[120]....
        /*0888*/ 	.word	0x000092c0
        /*088c*/ 	.word	0x00000000
        /*0890*/ 	.word	0x00000058
        /*0894*/ 	.short	0x010a
        /*0896*/ 	.byte	0xff
	.zero		1


	//   ....[121]....
        /*0898*/ 	.word	0x00009320
        /*089c*/ 	.word	0x00000000
        /*08a0*/ 	.word	0x00000040
        /*08a4*/ 	.short	0x010a
        /*08a6*/ 	.byte	0xff
	.zero		1


	//   ....[122]....
        /*08a8*/ 	.word	0x00009380
        /*08ac*/ 	.word	0x00000000
        /*08b0*/ 	.word	0x00000048
        /*08b4*/ 	.short	0x010a
        /*08b6*/ 	.byte	0xff
	.zero		1


	//   ....[123]....
        /*08b8*/ 	.word	0x000093e0
        /*08bc*/ 	.word	0x00000000
        /*08c0*/ 	.word	0x00000050
        /*08c4*/ 	.short	0x010a
        /*08c6*/ 	.byte	0xff
	.zero		1


	//   ....[124]....
        /*08c8*/ 	.word	0x00009430
        /*08cc*/ 	.word	0x00000000
        /*08d0*/ 	.word	0x00000070
        /*08d4*/ 	.short	0x010a
        /*08d6*/ 	.byte	0xff
	.zero		1


	//   ....[125]....
        /*08d8*/ 	.word	0x00009490
        /*08dc*/ 	.word	0x00000002
        /*08e0*/ 	.word	0x00000020
        /*08e4*/ 	.short	0x010a
        /*08e6*/ 	.byte	0xff
	.zero		1


	//   ....[126]....
        /*08e8*/ 	.word	0x000094e0
        /*08ec*/ 	.word	0x00000040
        /*08f0*/ 	.word	0x00000090
        /*08f4*/ 	.short	0x010a
        /*08f6*/ 	.byte	0xff
	.zero		1


	//   ....[127]....
        /*08f8*/ 	.word	0x00009530
        /*08fc*/ 	.word	0x00000002
        /*0900*/ 	.word	0x00000020
        /*0904*/ 	.short	0x010a
        /*0906*/ 	.byte	0xff
	.zero		1


	//   ....[128]....
        /*0908*/ 	.word	0x00009580
        /*090c*/ 	.word	0x00000000
        /*0910*/ 	.word	0x00000020
        /*0914*/ 	.short	0x010a
        /*0916*/ 	.byte	0xff
	.zero		1


	//   ....[129]....
        /*0918*/ 	.word	0x000095d0
        /*091c*/ 	.word	0x00000000
        /*0920*/ 	.word	0x00000020
        /*0924*/ 	.short	0x010a
        /*0926*/ 	.byte	0xff
	.zero		1


	//----- nvinfo : EIATTR_NUM_MBARRIERS
	.align		4
.L_47:
        /*0928*/ 	.byte	0x03, 0x38
        /*092a*/ 	.short	0x001e


	//----- nvinfo : EIATTR_EXIT_INSTR_OFFSETS
	.align		4
        /*092c*/ 	.byte	0x04, 0x1c
        /*092e*/ 	.short	(.L_49 - .L_48)


	//   ....[0]....
.L_48:
        /*0930*/ 	.word	0x00002380


	//   ....[1]....
        /*0934*/ 	.word	0x00002870


	//   ....[2]....
        /*0938*/ 	.word	0x000028d0


	//   ....[3]....
        /*093c*/ 	.word	0x000037d0


	//   ....[4]....
        /*0940*/ 	.word	0x00004800


	//   ....[5]....
        /*0944*/ 	.word	0x00004840


	//   ....[6]....
        /*0948*/ 	.word	0x00008a00


	//   ....[7]....
        /*094c*/ 	.word	0x00008a80


	//   ....[8]....
        /*0950*/ 	.word	0x00008ab0


	//   ....[9]....
        /*0954*/ 	.word	0x00008b20


	//----- nvinfo : EIATTR_MAX_THREADS
	.align		4
.L_49:
        /*0958*/ 	.byte	0x04, 0x05
        /*095a*/ 	.short	(.L_51 - .L_50)
.L_50:
        /*095c*/ 	.word	0x00000100
        /*0960*/ 	.word	0x00000001
        /*0964*/ 	.word	0x00000001


	//----- nvinfo : EIATTR_CRS_STACK_SIZE
	.align		4
.L_51:
        /*0968*/ 	.byte	0x04, 0x1e
        /*096a*/ 	.short	(.L_53 - .L_52)
.L_52:
        /*096c*/ 	.word	0x00000000


	//----- nvinfo : EIATTR_CBANK_PARAM_SIZE
	.align		4
.L_53:
        /*0970*/ 	.byte	0x03, 0x19
        /*0972*/ 	.short	0x0800


	//----- nvinfo : EIATTR_PARAM_CBANK
	.align		4
        /*0974*/ 	.byte	0x04, 0x0a
        /*0976*/ 	.short	(.L_55 - .L_54)
	.align		4
.L_54:
        /*0978*/ 	.word	index@(.nv.constant0._ZN7cutlass13device_kernelINS_4gemm6kernel13GemmUniversalIN4cute5tupleIJiiiiEEENS1_10collective13CollectiveMmaINS1_35MainloopSm100TmaUmmaWarpSpecializedILi2ELi2ELi4ENS5_IJNS4_1CILi1EEESB_SB_EEEEENS5_IJNSA_ILi128EEESE_NSA_ILi64EEEEEENS_6half_tENS5_IJlSB_lEEESH_SI_NS4_8TiledMMAINS4_8MMA_AtomIJNS4_20SM100_MMA_F16BF16_SSISH_SH_fLi128ELi128ELNS4_4UMMA5MajorE0ELSN_0ELNSM_7ScaleInE0ELSO_0EEEEEENS4_6LayoutISC_NS5_IJNSA_ILi0EEESS_SS_EEEEENS5_IJNS4_10UnderscoreESV_SV_EEEEENS4_13SM90_TMA_LOADENS4_14ComposedLayoutINS4_7SwizzleILi3ELi4ELi3EEENS4_18smem_ptr_flag_bitsILi16EEENSR_INS5_IJNSA_ILi8EEESF_EEENS5_IJSF_SB_EEEEEEEvNS4_8identityESY_S18_vS19_EENS_8epilogue10collective18CollectiveEpilogueINS1B_23Sm100TmaWarpSpecializedILi4ELi2ELi32ELb1ELb0EEEJSG_NS5_IJNSR_ISE_SB_EENSR_INSA_ILi32EEESB_EEEEESH_SI_SH_SI_NS1B_6fusion15FusionCallbacksIS1F_NS1K_17LinearCombinationISH_fSH_fLNS_15FloatRoundStyleE2EEESG_S1J_JEEENS4_5SM1004TMEM4LOAD26SM100_TMEM_LOAD_32dp32b32xESY_NSZ_INS10_ILi2ELi4ELi3EEES13_NSR_INS5_IJS14_S1H_EEENS5_IJS1H_SB_EEEEEEENS4_39AutoVectorizingCopyWithAssumedAlignmentILi128EEENS4_14SM90_TMA_STOREES1Y_S20_S20_EEEvvEEEEvNT_6ParamsE)
        /*097c*/ 	.short	0x0380
        /*097e*/ 	.short	0x0800


	//----- nvinfo : EIATTR_SW_WAR
	.align		4
.L_55:
        /*0980*/ 	.byte	0x04, 0x36
        /*0982*/ 	.short	(.L_57 - .L_56)
.L_56:
        /*0984*/ 	.word	0x00000008
.L_57:


//--------------------- .nv.callgraph             --------------------------
	.section	.nv.callgraph,"",@"SHT_CUDA_CALLGRAPH"
	.align	4
	.sectionentsize	8
	.align		4
        /*0000*/ 	.word	0x00000000
	.align		4
        /*0004*/ 	.word	0xffffffff
	.align		4
        /*0008*/ 	.word	index@(_ZN7cutlass13device_kernelINS_4gemm6kernel13GemmUniversalIN4cute5tupleIJiiiiEEENS1_10collective13CollectiveMmaINS1_35MainloopSm100TmaUmmaWarpSpecializedILi2ELi2ELi4ENS5_IJNS4_1CILi1EEESB_SB_EEEEENS5_IJNSA_ILi128EEESE_NSA_ILi64EEEEEENS_6half_tENS5_IJlSB_lEEESH_SI_NS4_8TiledMMAINS4_8MMA_AtomIJNS4_20SM100_MMA_F16BF16_SSISH_SH_fLi128ELi128ELNS4_4UMMA5MajorE0ELSN_0ELNSM_7ScaleInE0ELSO_0EEEEEENS4_6LayoutISC_NS5_IJNSA_ILi0EEESS_SS_EEEEENS5_IJNS4_10UnderscoreESV_SV_EEEEENS4_13SM90_TMA_LOADENS4_14ComposedLayoutINS4_7SwizzleILi3ELi4ELi3EEENS4_18smem_ptr_flag_bitsILi16EEENSR_INS5_IJNSA_ILi8EEESF_EEENS5_IJSF_SB_EEEEEEEvNS4_8identityESY_S18_vS19_EENS_8epilogue10collective18CollectiveEpilogueINS1B_23Sm100TmaWarpSpecializedILi4ELi2ELi32ELb1ELb0EEEJSG_NS5_IJNSR_ISE_SB_EENSR_INSA_ILi32EEESB_EEEEESH_SI_SH_SI_NS1B_6fusion15FusionCallbacksIS1F_NS1K_17LinearCombinationISH_fSH_fLNS_15FloatRoundStyleE2EEESG_S1J_JEEENS4_5SM1004TMEM4LOAD26SM100_TMEM_LOAD_32dp32b32xESY_NSZ_INS10_ILi2ELi4ELi3EEES13_NSR_INS5_IJS14_S1H_EEENS5_IJS1H_SB_EEEEEEENS4_39AutoVectorizingCopyWithAssumedAlignmentILi128EEENS4_14SM90_TMA_STOREES1Y_S20_S20_EEEvvEEEEvNT_6ParamsE)
	.align		4
        /*000c*/ 	.word	index@(__assertfail)
	.align		4
        /*0010*/ 	.word	0x00000000
	.align		4
        /*0014*/ 	.word	0xfffffffe
	.align		4
        /*0018*/ 	.word	0x00000000
	.align		4
        /*001c*/ 	.word	0xfffffffd
	.align		4
        /*0020*/ 	.word	0x00000000
	.align		4
        /*0024*/ 	.word	0xfffffffc


//--------------------- .nv.constant4             --------------------------
	.section	.nv.constant4,"a",@progbits
	.align	8
	.align		8
.nv.constant4:
        /*0000*/ 	.dword	__assertfail
	.align		8
        /*0008*/ 	.dword	__unnamed_1
	.align		8
        /*0010*/ 	.dword	__unnamed_2
	.align		8
        /*0018*/ 	.dword	_ZN40_INTERNAL_28d6f419_4_k_cu_bd47447c_223054cuda3std3__45__cpo5beginE
	.align		8
        /*0020*/ 	.dword	_ZN40_INTERNAL_28d6f419_4_k_cu_bd47447c_223054cuda3std3__45__cpo3endE
	.align		8
        /*0028*/ 	.dword	_ZN40_INTERNAL_28d6f419_4_k_cu_bd47447c_223054cuda3std3__45__cpo6cbeginE
	.align		8
        /*0030*/ 	.dword	_ZN40_INTERNAL_28d6f419_4_k_cu_bd47447c_223054cuda3std3__45__cpo4cendE
	.align		8
        /*0038*/ 	.dword	_ZN40_INTERNAL_28d6f419_4_k_cu_bd47447c_223054cuda3std3__442_GLOBAL__N__28d6f419_4_k_cu_bd47447c_223056ignoreE
	.align		8
        /*0040*/ 	.dword	_ZN40_INTERNAL_28d6f419_4_k_cu_bd47447c_223054cuda3std3__419piecewise_constructE
	.align		8
        /*0048*/ 	.dword	_ZN40_INTERNAL_28d6f419_4_k_cu_bd47447c_223054cuda3std3__48in_placeE
	.align		8
        /*0050*/ 	.dword	_ZN40_INTERNAL_28d6f419_4_k_cu_bd47447c_223054cuda3std6ranges3__45__cpo4swapE
	.align		8
        /*0058*/ 	.dword	_ZN40_INTERNAL_28d6f419_4_k_cu_bd47447c_223054cuda3std6ranges3__45__cpo9iter_moveE
	.align		8
        /*0060*/ 	.dword	_ZN40_INTERNAL_28d6f419_4_k_cu_bd47447c_223054cute7productE
	.align		8
        /*0068*/ 	.dword	_ZN40_INTERNAL_28d6f419_4_k_cu_bd47447c_223054cute1_E
	.align		8
        /*0070*/ 	.dword	$str$25
	.align		8
        /*0078*/ 	.dword	$str$26
	.align		8
        /*0080*/ 	.dword	$str$27
	.align		8
        /*0088*/ 	.dword	$str$28


//--------------------- .text._ZN7cutlass13device_kernelINS_4gemm6kernel13GemmUniversalIN4cute5tupleIJiiiiEEENS1_10collective13CollectiveMmaINS1_35MainloopSm100TmaUmmaWarpSpecializedILi2ELi2ELi4ENS5_IJNS4_1CILi1EEESB_SB_EEEEENS5_IJNSA_ILi128EEESE_NSA_ILi64EEEEEENS_6half_tENS5_IJlSB_lEEESH_SI_NS4_8TiledMMAINS4_8MMA_AtomIJNS4_20SM100_MMA_F16BF16_SSISH_SH_fLi128ELi128ELNS4_4UMMA5MajorE0ELSN_0ELNSM_7ScaleInE0ELSO_0EEEEEENS4_6LayoutISC_NS5_IJNSA_ILi0EEESS_SS_EEEEENS5_IJNS4_10UnderscoreESV_SV_EEEEENS4_13SM90_TMA_LOADENS4_14ComposedLayoutINS4_7SwizzleILi3ELi4ELi3EEENS4_18smem_ptr_flag_bitsILi16EEENSR_INS5_IJNSA_ILi8EEESF_EEENS5_IJSF_SB_EEEEEEEvNS4_8identityESY_S18_vS19_EENS_8epilogue10collective18CollectiveEpilogueINS1B_23Sm100TmaWarpSpecializedILi4ELi2ELi32ELb1ELb0EEEJSG_NS5_IJNSR_ISE_SB_EENSR_INSA_ILi32EEESB_EEEEESH_SI_SH_SI_NS1B_6fusion15FusionCallbacksIS1F_NS1K_17LinearCombinationISH_fSH_fLNS_15FloatRoundStyleE2EEESG_S1J_JEEENS4_5SM1004TMEM4LOAD26SM100_TMEM_LOAD_32dp32b32xESY_NSZ_INS10_ILi2ELi4ELi3EEES13_NSR_INS5_IJS14_S1H_EEENS5_IJS1H_SB_EEEEEEENS4_39AutoVectorizingCopyWithAssumedAlignmentILi128EEENS4_14SM90_TMA_STOREES1Y_S20_S20_EEEvvEEEEvNT_6ParamsE --------------------------
	.section	.text._ZN7cutlass13device_kernelINS_4gemm6kernel13GemmUniversalIN4cute5tupleIJiiiiEEENS1_10collective13CollectiveMmaINS1_35MainloopSm100TmaUmmaWarpSpecializedILi2ELi2ELi4ENS5_IJNS4_1CILi1EEESB_SB_EEEEENS5_IJNSA_ILi128EEESE_NSA_ILi64EEEEEENS_6half_tENS5_IJlSB_lEEESH_SI_NS4_8TiledMMAINS4_8MMA_AtomIJNS4_20SM100_MMA_F16BF16_SSISH_SH_fLi128ELi128ELNS4_4UMMA5MajorE0ELSN_0ELNSM_7ScaleInE0ELSO_0EEEEEENS4_6LayoutISC_NS5_IJNSA_ILi0EEESS_SS_EEEEENS5_IJNS4_10UnderscoreESV_SV_EEEEENS4_13SM90_TMA_LOADENS4_14ComposedLayoutINS4_7SwizzleILi3ELi4ELi3EEENS4_18smem_ptr_flag_bitsILi16EEENSR_INS5_IJNSA_ILi8EEESF_EEENS5_IJSF_SB_EEEEEEEvNS4_8identityESY_S18_vS19_EENS_8epilogue10collective18CollectiveEpilogueINS1B_23Sm100TmaWarpSpecializedILi4ELi2ELi32ELb1ELb0EEEJSG_NS5_IJNSR_ISE_SB_EENSR_INSA_ILi32EEESB_EEEEESH_SI_SH_SI_NS1B_6fusion15FusionCallbacksIS1F_NS1K_17LinearCombinationISH_fSH_fLNS_15FloatRoundStyleE2EEESG_S1J_JEEENS4_5SM1004TMEM4LOAD26SM100_TMEM_LOAD_32dp32b32xESY_NSZ_INS10_ILi2ELi4ELi3EEES13_NSR_INS5_IJS14_S1H_EEENS5_IJS1H_SB_EEEEEEENS4_39AutoVectorizingCopyWithAssumedAlignmentILi128EEENS4_14SM90_TMA_STOREES1Y_S20_S20_EEEvvEEEEvNT_6ParamsE,"ax",@progbits
	.align	128
.text._ZN7cutlass13device_kernelINS_4gemm6kernel13GemmUniversalIN4cute5tupleIJiiiiEEENS1_10collective13CollectiveMmaINS1_35MainloopSm100TmaUmmaWarpSpecializedILi2ELi2ELi4ENS5_IJNS4_1CILi1EEESB_SB_EEEEENS5_IJNSA_ILi128EEESE_NSA_ILi64EEEEEENS_6half_tENS5_IJlSB_lEEESH_SI_NS4_8TiledMMAINS4_8MMA_AtomIJNS4_20SM100_MMA_F16BF16_SSISH_SH_fLi128ELi128ELNS4_4UMMA5MajorE0ELSN_0ELNSM_7ScaleInE0ELSO_0EEEEEENS4_6LayoutISC_NS5_IJNSA_ILi0EEESS_SS_EEEEENS5_IJNS4_10UnderscoreESV_SV_EEEEENS4_13SM90_TMA_LOADENS4_14ComposedLayoutINS4_7SwizzleILi3ELi4ELi3EEENS4_18smem_ptr_flag_bitsILi16EEENSR_INS5_IJNSA_ILi8EEESF_EEENS5_IJSF_SB_EEEEEEEvNS4_8identityESY_S18_vS19_EENS_8epilogue10collective18CollectiveEpilogueINS1B_23Sm100TmaWarpSpecializedILi4ELi2ELi32ELb1ELb0EEEJSG_NS5_IJNSR_ISE_SB_EENSR_INSA_ILi32EEESB_EEEEESH_SI_SH_SI_NS1B_6fusion15FusionCallbacksIS1F_NS1K_17LinearCombinationISH_fSH_fLNS_15FloatRoundStyleE2EEESG_S1J_JEEENS4_5SM1004TMEM4LOAD26SM100_TMEM_LOAD_32dp32b32xESY_NSZ_INS10_ILi2ELi4ELi3EEES13_NSR_INS5_IJS14_S1H_EEENS5_IJS1H_SB_EEEEEEENS4_39AutoVectorizingCopyWithAssumedAlignmentILi128EEENS4_14SM90_TMA_STOREES1Y_S20_S20_EEEvvEEEEvNT_6ParamsE:
        .type           _ZN7cutlass13device_kernelINS_4gemm6kernel13GemmUniversalIN4cute5tupleIJiiiiEEENS1_10collective13CollectiveMmaINS1_35MainloopSm100TmaUmmaWarpSpecializedILi2ELi2ELi4ENS5_IJNS4_1CILi1EEESB_SB_EEEEENS5_IJNSA_ILi128EEESE_NSA_ILi64EEEEEENS_6half_tENS5_IJlSB_lEEESH_SI_NS4_8TiledMMAINS4_8MMA_AtomIJNS4_20SM100_MMA_F16BF16_SSISH_SH_fLi128ELi128ELNS4_4UMMA5MajorE0ELSN_0ELNSM_7ScaleInE0ELSO_0EEEEEENS4_6LayoutISC_NS5_IJNSA_ILi0EEESS_SS_EEEEENS5_IJNS4_10UnderscoreESV_SV_EEEEENS4_13SM90_TMA_LOADENS4_14ComposedLayoutINS4_7SwizzleILi3ELi4ELi3EEENS4_18smem_ptr_flag_bitsILi16EEENSR_INS5_IJNSA_ILi8EEESF_EEENS5_IJSF_SB_EEEEEEEvNS4_8identityESY_S18_vS19_EENS_8epilogue10collective18CollectiveEpilogueINS1B_23Sm100TmaWarpSpecializedILi4ELi2ELi32ELb1ELb0EEEJSG_NS5_IJNSR_ISE_SB_EENSR_INSA_ILi32EEESB_EEEEESH_SI_SH_SI_NS1B_6fusion15FusionCallbacksIS1F_NS1K_17LinearCombinationISH_fSH_fLNS_15FloatRoundStyleE2EEESG_S1J_JEEENS4_5SM1004TMEM4LOAD26SM100_TMEM_LOAD_32dp32b32xESY_NSZ_INS10_ILi2ELi4ELi3EEES13_NSR_INS5_IJS14_S1H_EEENS5_IJS1H_SB_EEEEEEENS4_39AutoVectorizingCopyWithAssumedAlignmentILi128EEENS4_14SM90_TMA_STOREES1Y_S20_S20_EEEvvEEEEvNT_6ParamsE,@function
        .size           _ZN7cutlass13device_kernelINS_4gemm6kernel13GemmUniversalIN4cute5tupleIJiiiiEEENS1_10collective13CollectiveMmaINS1_35MainloopSm100TmaUmmaWarpSpecializedILi2ELi2ELi4ENS5_IJNS4_1CILi1EEESB_SB_EEEEENS5_IJNSA_ILi128EEESE_NSA_ILi64EEEEEENS_6half_tENS5_IJlSB_lEEESH_SI_NS4_8TiledMMAINS4_8MMA_AtomIJNS4_20SM100_MMA_F16BF16_SSISH_SH_fLi128ELi128ELNS4_4UMMA5MajorE0ELSN_0ELNSM_7ScaleInE0ELSO_0EEEEEENS4_6LayoutISC_NS5_IJNSA_ILi0EEESS_SS_EEEEENS5_IJNS4_10UnderscoreESV_SV_EEEEENS4_13SM90_TMA_LOADENS4_14ComposedLayoutINS4_7SwizzleILi3ELi4ELi3EEENS4_18smem_ptr_flag_bitsILi16EEENSR_INS5_IJNSA_ILi8EEESF_EEENS5_IJSF_SB_EEEEEEEvNS4_8identityESY_S18_vS19_EENS_8epilogue10collective18CollectiveEpilogueINS1B_23Sm100TmaWarpSpecializedILi4ELi2ELi32ELb1ELb0EEEJSG_NS5_IJNSR_ISE_SB_EENSR_INSA_ILi32EEESB_EEEEESH_SI_SH_SI_NS1B_6fusion15FusionCallbacksIS1F_NS1K_17LinearCombinationISH_fSH_fLNS_15FloatRoundStyleE2EEESG_S1J_JEEENS4_5SM1004TMEM4LOAD26SM100_TMEM_LOAD_32dp32b32xESY_NSZ_INS10_ILi2ELi4ELi3EEES13_NSR_INS5_IJS14_S1H_EEENS5_IJS1H_SB_EEEEEEENS4_39AutoVectorizingCopyWithAssumedAlignmentILi128EEENS4_14SM90_TMA_STOREES1Y_S20_S20_EEEvvEEEEvNT_6ParamsE,(.L_x_170 - _ZN7cutlass13device_kernelINS_4gemm6kernel13GemmUniversalIN4cute5tupleIJiiiiEEENS1_10collective13CollectiveMmaINS1_35MainloopSm100TmaUmmaWarpSpecializedILi2ELi2ELi4ENS5_IJNS4_1CILi1EEESB_SB_EEEEENS5_IJNSA_ILi128EEESE_NSA_ILi64EEEEEENS_6half_tENS5_IJlSB_lEEESH_SI_NS4_8TiledMMAINS4_8MMA_AtomIJNS4_20SM100_MMA_F16BF16_SSISH_SH_fLi128ELi128ELNS4_4UMMA5MajorE0ELSN_0ELNSM_7ScaleInE0ELSO_0EEEEEENS4_6LayoutISC_NS5_IJNSA_ILi0EEESS_SS_EEEEENS5_IJNS4_10UnderscoreESV_SV_EEEEENS4_13SM90_TMA_LOADENS4_14ComposedLayoutINS4_7SwizzleILi3ELi4ELi3EEENS4_18smem_ptr_flag_bitsILi16EEENSR_INS5_IJNSA_ILi8EEESF_EEENS5_IJSF_SB_EEEEEEEvNS4_8identityESY_S18_vS19_EENS_8epilogue10collective18CollectiveEpilogueINS1B_23Sm100TmaWarpSpecializedILi4ELi2ELi32ELb1ELb0EEEJSG_NS5_IJNSR_ISE_SB_EENSR_INSA_ILi32EEESB_EEEEESH_SI_SH_SI_NS1B_6fusion15FusionCallbacksIS1F_NS1K_17LinearCombinationISH_fSH_fLNS_15FloatRoundStyleE2EEESG_S1J_JEEENS4_5SM1004TMEM4LOAD26SM100_TMEM_LOAD_32dp32b32xESY_NSZ_INS10_ILi2ELi4ELi3EEES13_NSR_INS5_IJS14_S1H_EEENS5_IJS1H_SB_EEEEEEENS4_39AutoVectorizingCopyWithAssumedAlignmentILi128EEENS4_14SM90_TMA_STOREES1Y_S20_S20_EEEvvEEEEvNT_6ParamsE)
        .other          _ZN7cutlass13device_kernelINS_4gemm6kernel13GemmUniversalIN4cute5tupleIJiiiiEEENS1_10collective13CollectiveMmaINS1_35MainloopSm100TmaUmmaWarpSpecializedILi2ELi2ELi4ENS5_IJNS4_1CILi1EEESB_SB_EEEEENS5_IJNSA_ILi128EEESE_NSA_ILi64EEEEEENS_6half_tENS5_IJlSB_lEEESH_SI_NS4_8TiledMMAINS4_8MMA_AtomIJNS4_20SM100_MMA_F16BF16_SSISH_SH_fLi128ELi128ELNS4_4UMMA5MajorE0ELSN_0ELNSM_7ScaleInE0ELSO_0EEEEEENS4_6LayoutISC_NS5_IJNSA_ILi0EEESS_SS_EEEEENS5_IJNS4_10UnderscoreESV_SV_EEEEENS4_13SM90_TMA_LOADENS4_14ComposedLayoutINS4_7SwizzleILi3ELi4ELi3EEENS4_18smem_ptr_flag_bitsILi16EEENSR_INS5_IJNSA_ILi8EEESF_EEENS5_IJSF_SB_EEEEEEEvNS4_8identityESY_S18_vS19_EENS_8epilogue10collective18CollectiveEpilogueINS1B_23Sm100TmaWarpSpecializedILi4ELi2ELi32ELb1ELb0EEEJSG_NS5_IJNSR_ISE_SB_EENSR_INSA_ILi32EEESB_EEEEESH_SI_SH_SI_NS1B_6fusion15FusionCallbacksIS1F_NS1K_17LinearCombinationISH_fSH_fLNS_15FloatRoundStyleE2EEESG_S1J_JEEENS4_5SM1004TMEM4LOAD26SM100_TMEM_LOAD_32dp32b32xESY_NSZ_INS10_ILi2ELi4ELi3EEES13_NSR_INS5_IJS14_S1H_EEENS5_IJS1H_SB_EEEEEEENS4_39AutoVectorizingCopyWithAssumedAlignmentILi128EEENS4_14SM90_TMA_STOREES1Y_S20_S20_EEEvvEEEEvNT_6ParamsE,@"STO_CUDA_ENTRY STV_DEFAULT"
_ZN7cutlass13device_kernelINS_4gemm6kernel13GemmUniversalIN4cute5tupleIJiiiiEEENS1_10collective13CollectiveMmaINS1_35MainloopSm100TmaUmmaWarpSpecializedILi2ELi2ELi4ENS5_IJNS4_1CILi1EEESB_SB_EEEEENS5_IJNSA_ILi128EEESE_NSA_ILi64EEEEEENS_6half_tENS5_IJlSB_lEEESH_SI_NS4_8TiledMMAINS4_8MMA_AtomIJNS4_20SM100_MMA_F16BF16_SSISH_SH_fLi128ELi128ELNS4_4UMMA5MajorE0ELSN_0ELNSM_7ScaleInE0ELSO_0EEEEEENS4_6LayoutISC_NS5_IJNSA_ILi0EEESS_SS_EEEEENS5_IJNS4_10UnderscoreESV_SV_EEEEENS4_13SM90_TMA_LOADENS4_14ComposedLayoutINS4_7SwizzleILi3ELi4ELi3EEENS4_18smem_ptr_flag_bitsILi16EEENSR_INS5_IJNSA_ILi8EEESF_EEENS5_IJSF_SB_EEEEEEEvNS4_8identityESY_S18_vS19_EENS_8epilogue10collective18CollectiveEpilogueINS1B_23Sm100TmaWarpSpecializedILi4ELi2ELi32ELb1ELb0EEEJSG_NS5_IJNSR_ISE_SB_EENSR_INSA_ILi32EEESB_EEEEESH_SI_SH_SI_NS1B_6fusion15FusionCallbacksIS1F_NS1K_17LinearCombinationISH_fSH_fLNS_15FloatRoundStyleE2EEESG_S1J_JEEENS4_5SM1004TMEM4LOAD26SM100_TMEM_LOAD_32dp32b32xESY_NSZ_INS10_ILi2ELi4ELi3EEES13_NSR_INS5_IJS14_S1H_EEENS5_IJS1H_SB_EEEEEEENS4_39AutoVectorizingCopyWithAssumedAlignmentILi128EEENS4_14SM90_TMA_STOREES1Y_S20_S20_EEEvvEEEEvNT_6ParamsE:
[----:B------:R-:W1:Y:S01]  /*0000*/  LDC R1, c[0x0][0x37c] ;  /* 0x0000df00ff017b82 */ /* 0x000e620000000800 */
[----:B------:R-:W2:Y:S01]  /*0010*/  S2R R101, SR_TID.X ;  /* 0x0000000000657919 */ /* 0x000ea20000002100 */
[----:B------:R-:W3:Y:S01]  /*0020*/  LDCU.64 UR4, c[0x0][0x890] ;  /* 0x00011200ff0477ac */ /* 0x000ee20008000a00 */
[----:B------:R-:W-:Y:S02]  /*0030*/  PRMT R88, RZ, 0x7610, R88 ;  /* 0x00007610ff587816 */ /* 0x000fe40000000058 */
[----:B------:R-:W-:Y:S01]  /*0040*/  ELECT P5, URZ, PT ;  /* 0x0000000000ff782f */ /* 0x000fe200038a0000 */
[----:B------:R-:W4:Y:S01]  /*0050*/  LDCU.64 UR46, c[0x0][0x358] ;  /* 0x00006b00ff2e77ac */ /* 0x000f220008000a00 */
[----:B---3--:R-:W-:-:S04]  /*0060*/  UISETP.NE.U32.AND UP0, UPT, UR4, URZ, UPT ;  /* 0x000000ff0400728c */ /* 0x008fc8000bf05070 */
[----:B------:R-:W-:Y:S01]  /*0070*/  UISETP.NE.AND.EX UP0, UPT, UR5, URZ, UPT, UP0 ;  /* 0x000000ff0500728c */ /* 0x000fe2000bf05300 */
[----:B--2---:R-:W-:-:S05]  /*0080*/  SHF.R.U32.HI R92, RZ, 0x5, R101 ;  /* 0x00000005ff5c7819 */ /* 0x004fca0000011665 */
[----:B------:R-:W2:Y:S02]  /*0090*/  SHFL.IDX PT, R0, R92, RZ, 0x1f ;  /* 0x00001fff5c007589 */ /* 0x000ea400000e0000 */
[----:B--2---:R-:W-:Y:S01]  /*00a0*/  R2UR UR8, R0 ;  /* 0x00000000000872ca */ /* 0x004fe200000e0000 */
[----:B-1--4-:R-:W-:-:S14]  /*00b0*/  BRA.U UP0, `(.L_x_0) ;  /* 0x00000001002c7547 */ /* 0x012fdc000b800000 */
[----:B------:R-:W1:Y:S02]  /*00c0*/  LDCU.64 UR6, c[0x0][0x888] ;  /* 0x00011100ff0677ac */ /* 0x000e640008000a00 */
[----:B-1----:R-:W-:-:S04]  /*00d0*/  UISETP.NE.U32.AND UP0, UPT, UR6, URZ, UPT ;  /* 0x000000ff0600728c */ /* 0x002fc8000bf05070 */
[----:B------:R-:W-:-:S09]  /*00e0*/  UISETP.NE.AND.EX UP0, UPT, UR7, URZ, UPT, UP0 ;  /* 0x000000ff0700728c */ /* 0x000fd2000bf05300 */
[----:B------:R-:W-:Y:S05]  /*00f0*/  BRA.U !UP0, `(.L_x_1) ;  /* 0x0000000108107547 */ /* 0x000fea000b800000 */
[----:B------:R-:W1:Y:S02]  /*0100*/  LDC.64 R2, c[0x0][0x888] ;  /* 0x00022200ff027b82 */ /* 0x000e640000000a00 */
[----:B-1----:R1:W5:Y:S01]  /*0110*/  LDG.E R49, desc[UR46][R2.64] ;  /* 0x0000002e02317981 */ /* 0x002362000c1e1900 */
[----:B------:R-:W-:Y:S01]  /*0120*/  HFMA2 R88, -RZ, RZ, 0, 5.9604644775390625e-08 ;  /* 0x00000001ff587431 */ /* 0x000fe200000001ff */
[----:B------:R-:W-:Y:S05]  /*0130*/  BRA `(.L_x_0) ;  /* 0x00000000000c7947 */ /* 0x000fea0003800000 */
.L_x_1:
[----:B------:R-:W1:Y:S01]  /*0140*/  LDCU UR6, c[0x0][0x880] ;  /* 0x00011000ff0677ac */ /* 0x000e620008000800 */
[----:B------:R-:W-:Y:S01]  /*0150*/  HFMA2 R88, -RZ, RZ, 0, 5.9604644775390625e-08 ;  /* 0x00000001ff587431 */ /* 0x000fe200000001ff */
[----:B-1----:R-:W-:-:S07]  /*0160*/  MOV R49, UR6 ;  /* 0x0000000600317c02 */ /* 0x002fce0008000f00 */
.L_x_0:
[----:B------:R-:W2:Y:S02]  /*0170*/  LDCU.64 UR6, c[0x0][0x8b0] ;  /* 0x00011600ff0677ac */ /* 0x000ea40008000a00 */
[----:B--2---:R-:W-:-:S04]  /*0180*/  UISETP.NE.U32.AND UP0, UPT, UR6, URZ, UPT ;  /* 0x000000ff0600728c */ /* 0x004fc8000bf05070 */
[----:B------:R-:W-:-:S09]  /*0190*/  UISETP.NE.AND.EX UP0, UPT, UR7, URZ, UPT, UP0 ;  /* 0x000000ff0700728c */ /* 0x000fd2000bf05300 */
[----:B------:R-:W-:Y:S05]  /*01a0*/  BRA.U UP0, `(.L_x_2) ;  /* 0x0000000100247547 */ /* 0x000fea000b800000 */
[----:B------:R-:W2:Y:S02]  /*01b0*/  LDCU.64 UR6, c[0x0][0x8a8] ;  /* 0x00011500ff0677ac */ /* 0x000ea40008000a00 */
[----:B--2---:R-:W-:-:S04]  /*01c0*/  UISETP.NE.U32.AND UP0, UPT, UR6, URZ, UPT ;  /* 0x000000ff0600728c */ /* 0x004fc8000bf05070 */
[----:B------:R-:W-:-:S09]  /*01d0*/  UISETP.NE.AND.EX UP0, UPT, UR7, URZ, UPT, UP0 ;  /* 0x000000ff0700728c */ /* 0x000fd2000bf05300 */
[----:B------:R-:W-:Y:S05]  /*01e0*/  BRA.U !UP0, `(.L_x_3) ;  /* 0x00000001080c7547 */ /* 0x000fea000b800000 */
[----:B-1----:R-:W1:Y:S02]  /*01f0*/  LDC.64 R2, c[0x0][0x8a8] ;  /* 0x00022a00ff027b82 */ /* 0x002e640000000a00 */
[----:B-1----:R2:W5:Y:S01]  /*0200*/  LDG.E R47, desc[UR46][R2.64] ;  /* 0x0000002e022f7981 */ /* 0x002562000c1e1900 */
[----:B------:R-:W-:Y:S05]  /*0210*/  BRA `(.L_x_2) ;  /* 0x0000000000087947 */ /* 0x000fea0003800000 */
.L_x_3:
[----:B------:R-:W2:Y:S02]  /*0220*/  LDCU UR6, c[0x0][0x8a0] ;  /* 0x00011400ff0677ac */ /* 0x000ea40008000800 */
[----:B--2---:R-:W-:Y:S02]  /*0230*/  MOV R47, UR6 ;  /* 0x00000006002f7c02 */ /* 0x004fe40008000f00 */
.L_x_2:
[----:B------:R-:W-:Y:S01]  /*0240*/  IMAD.U32 R0, RZ, RZ, UR8 ;  /* 0x00000008ff007e24 */ /* 0x000fe2000f8e00ff */
[----:B------:R-:W-:Y:S04]  /*0250*/  BSSY.RECONVERGENT B0, `(.L_x_4) ;  /* 0x000000c000007945 */ /* 0x000fe80003800200 */
[C---:B------:R-:W-:Y:S02]  /*0260*/  ISETP.NE.OR P1, PT, R0.reuse, 0x1, !P5 ;  /* 0x000000010000780c */ /* 0x040fe40006f25670 */
[----:B------:R-:W-:-:S11]  /*0270*/  ISETP.NE.OR P0, PT, R0, 0x3, !P5 ;  /* 0x000000030000780c */ /* 0x000fd60006f05670 */
[----:B------:R-:W-:Y:S05]  /*0280*/  @P1 BRA `(.L_x_5) ;  /* 0x0000000000201947 */ /* 0x000fea0003800000 */
[----:B------:R-:W3:Y:S02]  /*0290*/  LDCU.64 UR6, c[0x0][0x348] ;  /* 0x00006900ff0677ac */ /* 0x000ee40008000a00 */
[----:B---3--:R-:W-:Y:S02]  /*02a0*/  UIADD3 UR10, UP1, UPT, UR6, 0x80, URZ ;  /* 0x00000080060a7890 */ /* 0x008fe4000ff3e0ff */
[----:B------:R-:W-:Y:S02]  /*02b0*/  UIADD3 UR6, UP0, UPT, UR6, 0x180, URZ ;  /* 0x0000018006067890 */ /* 0x000fe4000ff1e0ff */
[----:B------:R-:W-:Y:S02]  /*02c0*/  UIADD3.X UR11, UPT, UPT, URZ, UR7, URZ, UP1, !UPT ;  /* 0x00000007ff0b7290 */ /* 0x000fe40008ffe4ff */
[----:B------:R-:W-:-:S07]  /*02d0*/  UIADD3.X UR7, UPT, UPT, URZ, UR7, URZ, UP0, !UPT ;  /* 0x00000007ff077290 */ /* 0x000fce00087fe4ff */
[----:B------:R3:W-:Y:S02]  /*02e0*/  UTMACCTL.PF [UR10] ;  /* 0x000000000a0079b9 */ /* 0x0007e40008040000 */
[----:B------:R3:W-:Y:S02]  /*02f0*/  UTMACCTL.PF [UR6] ;  /* 0x00000000060079b9 */ /* 0x0007e40008040000 */
[----:B---3--:R-:W-:Y:S01]  /*0300*/  NOP ;  /* 0x0000000000007918 */ /* 0x008fe20000000000 */
.L_x_5:
[----:B------:R-:W-:Y:S05]  /*0310*/  BSYNC.RECONVERGENT B0 ;  /* 0x0000000000007941 */ /* 0x000fea0003800200 */
.L_x_4:
[----:B------:R-:W-:Y:S04]  /*0320*/  BSSY.RECONVERGENT B0, `(.L_x_6) ;  /* 0x000000a000007945 */ /* 0x000fe80003800200 */
        /* <DEDUP_REMOVED lines=9> */
.L_x_7:
[----:B------:R-:W-:Y:S05]  /*03c0*/  BSYNC.RECONVERGENT B0 ;  /* 0x0000000000007941 */ /* 0x000fea0003800200 */
.L_x_6:
[----:B------:R-:W3:Y:S01]  /*03d0*/  LDCU.64 UR6, c[0x0][0x888] ;  /* 0x00011100ff0677ac */ /* 0x000ee20008000a00 */
[----:B------:R-:W-:Y:S02]  /*03e0*/  UISETP.EQ.U32.AND UP1, UPT, UR4, URZ, UPT ;  /* 0x000000ff0400728c */ /* 0x000fe4000bf22070 */
[----:B------:R-:W-:Y:S02]  /*03f0*/  UPLOP3.LUT UP2, UPT, UPT, UPT, UPT, 0x80, 0x8 ;  /* 0x000000000008789c */ /* 0x000fe40003f4f070 */
[----:B---3--:R-:W-:-:S04]  /*0400*/  UISETP.NE.U32.AND UP0, UPT, UR6, URZ, UPT ;  /* 0x000000ff0600728c */ /* 0x008fc8000bf05070 */
[----:B------:R-:W-:-:S04]  /*0410*/  UISETP.NE.AND.EX UP0, UPT, UR7, URZ, UPT, UP0 ;  /* 0x000000ff0700728c */ /* 0x000fc8000bf05300 */
[----:B------:R-:W-:-:S04]  /*0420*/  UISETP.EQ.OR.EX UP3, UPT, UR5, URZ, !UP0, UP1 ;  /* 0x000000ff0500728c */ /* 0x000fc8000c762710 */
[----:B------:R-:W-:-:S05]  /*0430*/  UP2UR UR50, UPR, URZ, 0x8 ;  /* 0x00000008ff327883 */ /* 0x000fca0008000000 */
[----:B------:R-:W-:Y:S07]  /*0440*/  BRA.U !UP3, `(.L_x_8) ;  /* 0x000000010b207547 */ /* 0x000fee000b800000 */
[----:B------:R-:W-:Y:S01]  /*0450*/  UISETP.NE.U32.AND UP2, UPT, UR4, URZ, UPT ;  /* 0x000000ff0400728c */ /* 0x000fe2000bf45070 */
[----:B-----5:R-:W-:Y:S01]  /*0460*/  FSETP.NEU.AND P0, PT, R49, RZ, PT ;  /* 0x000000ff3100720b */ /* 0x020fe20003f0d000 */
[----:B------:R-:W-:Y:S02]  /*0470*/  USEL UR4, URZ, 0xffffffff, UP0 ;  /* 0xffffffffff047887 */ /* 0x000fe40008000000 */
[----:B------:R-:W-:-:S10]  /*0480*/  UISETP.NE.AND.EX UP2, UPT, UR5, URZ, UPT, UP2 ;  /* 0x000000ff0500728c */ /* 0x000fd4000bf45320 */
[----:B------:R-:W-:Y:S01]  /*0490*/  VOTEU.ANY UP1, P0 ;  /* 0x0000000000ff7886 */ /* 0x000fe20000020100 */
[----:B------:R-:W-:-:S04]  /*04a0*/  @!UP2 USEL UR4, URZ, 0xffffffff, UP1 ;  /* 0xffffffffff04a887 */ /* 0x000fc80008800000 */
[----:B------:R-:W-:-:S04]  /*04b0*/  ULOP3.LUT UR4, UR4, 0x1, URZ, 0xc0, !UPT ;  /* 0x0000000104047892 */ /* 0x000fc8000f8ec0ff */
[----:B------:R-:W-:-:S11]  /*04c0*/  UISETP.NE.U32.AND UP2, UPT, UR4, 0x1, UPT ;  /* 0x000000010400788c */ /* 0x000fd6000bf45070 */
.L_x_8:
[----:B-12---:R-:W1:Y:S01]  /*04d0*/  SHFL.IDX PT, R2, R92, RZ, 0x1f ;  /* 0x00001fff5c027589 */ /* 0x006e6200000e0000 */
[----:B------:R-:W-:-:S04]  /*04e0*/  UISETP.NE.AND UP1, UPT, UR8, 0x2, UPT ;  /* 0x000000020800788c */ /* 0x000fc8000bf25270 */
[----:B------:R-:W-:Y:S01]  /*04f0*/  USEL UR6, URZ, 0x1, UP1 ;  /* 0x00000001ff067887 */ /* 0x000fe20008800000 */
[----:B-1----:R-:W-:-:S13]  /*0500*/  ISETP.NE.AND P0, PT, R2, RZ, PT ;  /* 0x000000ff0200720c */ /* 0x002fda0003f05270 */
[----:B------:R-:W-:Y:S05]  /*0510*/  @P0 BRA `(.L_x_9) ;  /* 0x0000000000380947 */ /* 0x000fea0003800000 */
[----:B------:R-:W1:Y:S01]  /*0520*/  S2UR UR5, SR_CgaCtaId ;  /* 0x00000000000579c3 */ /* 0x000e620000008800 */
[----:B------:R-:W-:Y:S01]  /*0530*/  UMOV UR7, 0x400 ;  /* 0x0000040000077882 */ /* 0x000fe20000000000 */
[----:B------:R-:W-:Y:S01]  /*0540*/  UMOV UR4, 0x1 ;  /* 0x0000000100047882 */ /* 0x000fe20000000000 */
[----:B------:R-:W-:Y:S01]  /*0550*/  ELECT P0, URZ, PT ;  /* 0x0000000000ff782f */ /* 0x000fe20003800000 */
[----:B------:R-:W-:-:S04]  /*0560*/  UIADD3 UR10, UPT, UPT, -UR4, 0x100000, URZ ;  /* 0x00100000040a7890 */ /* 0x000fc8000fffe1ff */
[----:B------:R-:W-:Y:S02]  /*0570*/  USHF.L.U32 UR11, UR10, 0xb, URZ ;  /* 0x0000000b0a0b7899 */ /* 0x000fe400080006ff */
[----:B------:R-:W-:Y:S02]  /*0580*/  USHF.L.U32 UR10, UR10, 0x1, URZ ;  /* 0x000000010a0a7899 */ /* 0x000fe400080006ff */
[----:B-1----:R-:W-:Y:S01]  /*0590*/  ULEA UR5, UR5, UR7, 0x18 ;  /* 0x0000000705057291 */ /* 0x002fe2000f8ec0ff */
[----:B------:R-:W1:Y:S11]  /*05a0*/  FENCE.VIEW.ASYNC.S ;  /* 0x00000000000073c6 */ /* 0x000e760000000000 */
[----:B-1----:R1:W2:Y:S01]  /*05b0*/  SYNCS.EXCH.64 URZ, [UR5], UR10 ;  /* 0x0000000a05ff75b2 */ /* 0x0022a20008000100 */
[----:B------:R1:W3:Y:S01]  /*05c0*/  SYNCS.EXCH.64 URZ, [UR5+0x10], UR10 ;  /* 0x0000100a05ff75b2 */ /* 0x0002e20008000100 */
[----:B------:R1:W4:Y:S01]  /*05d0*/  SYNCS.EXCH.64 URZ, [UR5+0x8], UR10 ;  /* 0x0000080a05ff75b2 */ /* 0x0003220008000100 */
[----:B------:R1:W1:Y:S01]  /*05e0*/  SYNCS.EXCH.64 URZ, [UR5+0x18], UR10 ;  /* 0x0000180a05ff75b2 */ /* 0x0002620008000100 */
[----:B------:R-:W-:Y:S01]  /*05f0*/  NOP ;  /* 0x0000000000007918 */ /* 0x000fe20000000000 */
.L_x_9:
[----:B------:R-:W2:Y:S01]  /*0600*/  SHFL.IDX PT, R2, R92, RZ, 0x1f ;  /* 0x00001fff5c027589 */ /* 0x000ea200000e0000 */
[----:B------:R-:W-:Y:S01]  /*0610*/  NOP ;  /* 0x0000000000007918 */ /* 0x000fe20000000000 */
[----:B--2---:R-:W-:-:S13]  /*0620*/  ISETP.NE.AND P0, PT, R2, 0x1, PT ;  /* 0x000000010200780c */ /* 0x004fda0003f05270 */
[----:B------:R-:W-:Y:S05]  /*0630*/  @P0 BRA `(.L_x_10) ;  /* 0x0000000000580947 */ /* 0x000fea0003800000 */
[----:B------:R-:W2:Y:S01]  /*0640*/  S2UR UR7, SR_CgaCtaId ;  /* 0x00000000000779c3 */ /* 0x000ea20000008800 */
[----:B------:R-:W-:Y:S01]  /*0650*/  UMOV UR9, 0x400 ;  /* 0x0000040000097882 */ /* 0x000fe20000000000 */
[----:B-1----:R-:W-:Y:S01]  /*0660*/  UMOV UR5, 0x20 ;  /* 0x0000002000057882 */ /* 0x002fe20000000000 */
[----:B------:R-:W-:Y:S01]  /*0670*/  UMOV UR4, 0x80 ;  /* 0x0000008000047882 */ /* 0x000fe20000000000 */
[----:B------:R-:W-:-:S04]  /*0680*/  UIADD3 UR10, UPT, UPT, -UR5, 0x100000, URZ ;  /* 0x00100000050a7890 */ /* 0x000fc8000fffe1ff */
[----:B------:R-:W-:Y:S02]  /*0690*/  USHF.L.U32 UR11, UR10, 0xb, URZ ;  /* 0x0000000b0a0b7899 */ /* 0x000fe400080006ff */
[----:B------:R-:W-:Y:S02]  /*06a0*/  USHF.L.U32 UR10, UR10, 0x1, URZ ;  /* 0x000000010a0a7899 */ /* 0x000fe400080006ff */
[----:B------:R-:W-:-:S04]  /*06b0*/  UIADD3 UR4, UPT, UPT, -UR4, 0x100000, URZ ;  /* 0x0010000004047890 */ /* 0x000fc8000fffe1ff */
[----:B------:R-:W-:Y:S02]  /*06c0*/  USHF.L.U32 UR5, UR4, 0xb, URZ ;  /* 0x0000000b04057899 */ /* 0x000fe400080006ff */
[----:B------:R-:W-:Y:S01]  /*06d0*/  USHF.L.U32 UR4, UR4, 0x1, URZ ;  /* 0x0000000104047899 */ /* 0x000fe200080006ff */
[----:B------:R-:W-:Y:S01]  /*06e0*/  ELECT P0, URZ, PT ;  /* 0x0000000000ff782f */ /* 0x000fe20003800000 */
[----:B--2---:R-:W-:Y:S01]  /*06f0*/  ULEA UR7, UR7, UR9, 0x18 ;  /* 0x0000000907077291 */ /* 0x004fe2000f8ec0ff */
[----:B------:R-:W1:Y:S11]  /*0700*/  FENCE.VIEW.ASYNC.S ;  /* 0x00000000000073c6 */ /* 0x000e760000000000 */
[----:B-1----:R2:W1:Y:S01]  /*0710*/  SYNCS.EXCH.64 URZ, [UR7+0x20], UR10 ;  /* 0x0000200a07ff75b2 */ /* 0x0024620008000100 */
[----:B------:R2:W1:Y:S01]  /*0720*/  SYNCS.EXCH.64 URZ, [UR7+0x40], UR4 ;  /* 0x0000400407ff75b2 */ /* 0x0004620008000100 */
[----:B------:R2:W1:Y:S01]  /*0730*/  SYNCS.EXCH.64 URZ, [UR7+0x28], UR10 ;  /* 0x0000280a07ff75b2 */ /* 0x0004620008000100 */
[----:B------:R2:W1:Y:S01]  /*0740*/  SYNCS.EXCH.64 URZ, [UR7+0x48], UR4 ;  /* 0x0000480407ff75b2 */ /* 0x0004620008000100 */
[----:B------:R2:W1:Y:S01]  /*0750*/  SYNCS.EXCH.64 URZ, [UR7+0x30], UR10 ;  /* 0x0000300a07ff75b2 */ /* 0x0004620008000100 */
[----:B------:R2:W1:Y:S01]  /*0760*/  SYNCS.EXCH.64 URZ, [UR7+0x50], UR4 ;  /* 0x0000500407ff75b2 */ /* 0x0004620008000100 */
[----:B------:R2:W1:Y:S01]  /*0770*/  SYNCS.EXCH.64 URZ, [UR7+0x38], UR10 ;  /* 0x0000380a07ff75b2 */ /* 0x0004620008000100 */
[----:B------:R2:W1:Y:S02]  /*0780*/  SYNCS.EXCH.64 URZ, [UR7+0x58], UR4 ;  /* 0x0000580407ff75b2 */ /* 0x0004640008000100 */
[----:B--2---:R-:W-:Y:S01]  /*0790*/  NOP ;  /* 0x0000000000007918 */ /* 0x004fe20000000000 */
.L_x_10:
[----:B------:R-:W2:Y:S01]  /*07a0*/  SHFL.IDX PT, R2, R92, RZ, 0x1f ;  /* 0x00001fff5c027589 */ /* 0x000ea200000e0000 */
[----:B------:R-:W-:Y:S01]  /*07b0*/  NOP ;  /* 0x0000000000007918 */ /* 0x000fe20000000000 */
[----:B--2---:R-:W-:-:S13]  /*07c0*/  ISETP.NE.AND P0, PT, R2, 0x3, PT ;  /* 0x000000030200780c */ /* 0x004fda0003f05270 */
[----:B------:R-:W-:Y:S05]  /*07d0*/  @P0 BRA `(.L_x_11) ;  /* 0x0000000000300947 */ /* 0x000fea0003800000 */
[----:B-1----:R-:W1:Y:S01]  /*07e0*/  S2UR UR5, SR_CgaCtaId ;  /* 0x00000000000579c3 */ /* 0x002e620000008800 */
        /* <DEDUP_REMOVED lines=8> */
[----:B-1----:R2:W1:Y:S01]  /*0870*/  SYNCS.EXCH.64 URZ, [UR5+0x60], UR10 ;  /* 0x0000600a05ff75b2 */ /* 0x0024620008000100 */
[----:B------:R2:W1:Y:S02]  /*0880*/  SYNCS.EXCH.64 URZ, [UR5+0x68], UR10 ;  /* 0x0000680a05ff75b2 */ /* 0x0004640008000100 */
[----:B--2---:R-:W-:Y:S01]  /*0890*/  NOP ;  /* 0x0000000000007918 */ /* 0x004fe20000000000 */
.L_x_11:
[----:B------:R-:W2:Y:S01]  /*08a0*/  SHFL.IDX PT, R2, R92, RZ, 0x1f ;  /* 0x00001fff5c027589 */ /* 0x000ea200000e0000 */
[----:B------:R-:W-:Y:S01]  /*08b0*/  NOP ;  /* 0x0000000000007918 */ /* 0x000fe20000000000 */
[----:B--2---:R-:W-:-:S13]  /*08c0*/  ISETP.NE.AND P0, PT, R2, 0x4, PT ;  /* 0x000000040200780c */ /* 0x004fda0003f05270 */
[----:B------:R-:W-:Y:S05]  /*08d0*/  @P0 BRA `(.L_x_12) ;  /* 0x00000000004c0947 */ /* 0x000fea0003800000 */
[----:B-1----:R-:W1:Y:S01]  /*08e0*/  S2UR UR5, SR_CgaCtaId ;  /* 0x00000000000579c3 */ /* 0x002e620000008800 */
[----:B------:R-:W-:Y:S01]  /*08f0*/  UMOV UR9, 0x100 ;  /* 0x0000010000097882 */ /* 0x000fe20000000000 */
[----:B------:R-:W-:Y:S01]  /*0900*/  UMOV UR7, 0x400 ;  /* 0x0000040000077882 */ /* 0x000fe20000000000 */
[----:B------:R-:W-:Y:S01]  /*0910*/  USEL UR9, UR9, 0xe0, UP2 ;  /* 0x000000e009097887 */ /* 0x000fe20009000000 */
[----:B------:R-:W-:Y:S01]  /*0920*/  UMOV UR4, 0x1 ;  /* 0x0000000100047882 */ /* 0x000fe20000000000 */
[----:B------:R-:W-:Y:S01]  /*0930*/  ELECT P0, URZ, PT ;  /* 0x0000000000ff782f */ /* 0x000fe20003800000 */
[----:B------:R-:W-:-:S04]  /*0940*/  UIADD3 UR10, UPT, UPT, -UR4, 0x100000, URZ ;  /* 0x00100000040a7890 */ /* 0x000fc8000fffe1ff */
[----:B------:R-:W-:Y:S02]  /*0950*/  USHF.L.U32 UR11, UR10, 0xb, URZ ;  /* 0x0000000b0a0b7899 */ /* 0x000fe400080006ff */
[----:B------:R-:W-:Y:S02]  /*0960*/  USHF.L.U32 UR10, UR10, 0x1, URZ ;  /* 0x000000010a0a7899 */ /* 0x000fe400080006ff */
[----:B------:R-:W-:-:S04]  /*0970*/  UIADD3 UR12, UPT, UPT, -UR9, 0x100000, URZ ;  /* 0x00100000090c7890 */ /* 0x000fc8000fffe1ff */
[----:B------:R-:W-:Y:S02]  /*0980*/  USHF.L.U32 UR13, UR12, 0xb, URZ ;  /* 0x0000000b0c0d7899 */ /* 0x000fe400080006ff */
[----:B------:R-:W-:Y:S02]  /*0990*/  USHF.L.U32 UR12, UR12, 0x1, URZ ;  /* 0x000000010c0c7899 */ /* 0x000fe400080006ff */
[----:B-1----:R-:W-:Y:S01]  /*09a0*/  ULEA UR5, UR5, UR7, 0x18 ;  /* 0x0000000705057291 */ /* 0x002fe2000f8ec0ff */
[----:B------:R-:W1:Y:S11]  /*09b0*/  FENCE.VIEW.ASYNC.S ;  /* 0x00000000000073c6 */ /* 0x000e760000000000 */
[----:B-1----:R2:W1:Y:S01]  /*09c0*/  SYNCS.EXCH.64 URZ, [UR5+0x70], UR10 ;  /* 0x0000700a05ff75b2 */ /* 0x0024620008000100 */
[----:B------:R2:W1:Y:S01]  /*09d0*/  SYNCS.EXCH.64 URZ, [UR5+0x80], UR12 ;  /* 0x0000800c05ff75b2 */ /* 0x0004620008000100 */
[----:B------:R2:W1:Y:S01]  /*09e0*/  SYNCS.EXCH.64 URZ, [UR5+0x78], UR10 ;  /* 0x0000780a05ff75b2 */ /* 0x0004620008000100 */
[----:B------:R2:W1:Y:S02]  /*09f0*/  SYNCS.EXCH.64 URZ, [UR5+0x88], UR12 ;  /* 0x0000880c05ff75b2 */ /* 0x0004640008000100 */
[----:B--2---:R-:W-:Y:S01]  /*0a00*/  NOP ;  /* 0x0000000000007918 */ /* 0x004fe20000000000 */
.L_x_12:
        /* <DEDUP_REMOVED lines=26> */
.L_x_13:
        /* <DEDUP_REMOVED lines=18> */
.L_x_14:
[----:B-1----:R-:W1:Y:S01]  /*0cd0*/  S2UR UR5, SR_CTAID.X ;  /* 0x00000000000579c3 */ /* 0x002e620000002500 */
[----:B------:R-:W-:-:S05]  /*0ce0*/  CS2R.32 R87, SR_CgaSize ;  /* 0x0000000000577805 */ /* 0x000fca0000008a00 */
[----:B------:R-:W-:-:S05]  /*0cf0*/  IMAD R87, R87, -0xa0, RZ ;  /* 0xffffff6057577824 */ /* 0x000fca00078e02ff */
[----:B------:R-:W-:-:S14]  /*0d00*/  R2UR UR9, R87 ;  /* 0x00000000570972ca */ /* 0x000fdc00000e0000 */
[----:B------:R-:W2:Y:S01]  /*0d10*/  LDCU UR9, c[0x0][UR9+0x2b0] ;  /* 0x00005600090977ac */ /* 0x000ea20008000800 */
[----:B------:R-:W-:Y:S01]  /*0d20*/  NOP ;  /* 0x0000000000007918 */ /* 0x000fe20000000000 */
[----:B------:R-:W-:-:S05]  /*0d30*/  CS2R.32 R87, SR_CgaSize ;  /* 0x0000000000577805 */ /* 0x000fca0000008a00 */
[----:B------:R-:W-:-:S05]  /*0d40*/  IMAD R87, R87, -0xa0, RZ ;  /* 0xffffff6057577824 */ /* 0x000fca00078e02ff */
[----:B------:R-:W-:-:S14]  /*0d50*/  R2UR UR7, R87 ;  /* 0x00000000570772ca */ /* 0x000fdc00000e0000 */
[----:B------:R-:W3:Y:S01]  /*0d60*/  LDCU UR7, c[0x0][UR7+0x2b4] ;  /* 0x00005680070777ac */ /* 0x000ee20008000800 */
[----:B------:R-:W4:Y:S08]  /*0d70*/  S2UR UR4, SR_CTAID.Y ;  /* 0x00000000000479c3 */ /* 0x000f300000002600 */
[----:B------:R-:W3:Y:S01]  /*0d80*/  LDC R10, c[0x0][0xb24] ;  /* 0x0002c900ff0a7b82 */ /* 0x000ee20000000800 */
[----:B-1----:R-:W-:-:S02]  /*0d90*/  I2FP.F32.U32 R87, UR5 ;  /* 0x0000000500577c45 */ /* 0x002fc40008201000 */
[----:B------:R-:W-:-:S05]  /*0da0*/  CS2R.32 R3, SR_CgaSize ;  /* 0x0000000000037805 */ /* 0x000fca0000008a00 */
[----:B------:R-:W-:-:S06]  /*0db0*/  IMAD R3, R3, -0xa0, RZ ;  /* 0xffffff6003037824 */ /* 0x000fcc00078e02ff */
[----:B------:R-:W1:Y:S01]  /*0dc0*/  LDC R3, c[0x0][R3+0x2a0] ;  /* 0x0000a80003037b82 */ /* 0x000e620000000800 */
[----:B------:R-:W-:Y:S01]  /*0dd0*/  MOV R15, UR5 ;  /* 0x00000005000f7c02 */ /* 0x000fe20008000f00 */
[----:B--2---:R-:W-:Y:S01]  /*0de0*/  FMUL R87, R87, UR9 ;  /* 0x0000000957577c20 */ /* 0x004fe20008400000 */
[----:B----4-:R-:W-:Y:S02]  /*0df0*/  I2FP.F32.U32 R86, UR4 ;  /* 0x0000000400567c45 */ /* 0x010fe40008201000 */
[----:B------:R-:W-:-:S05]  /*0e00*/  CS2R.32 R2, SR_CgaSize ;  /* 0x0000000000027805 */ /* 0x000fca0000008a00 */
[----:B------:R-:W-:-:S06]  /*0e10*/  IMAD R2, R2, -0xa0, RZ ;  /* 0xffffff6002027824 */ /* 0x000fcc00078e02ff */
[----:B------:R-:W2:Y:S01]  /*0e20*/  LDC R2, c[0x0][R2+0x2a4] ;  /* 0x0000a90002027b82 */ /* 0x000ea20000000800 */
[----:B------:R-:W-:Y:S01]  /*0e30*/  MOV R14, UR4 ;  /* 0x00000004000e7c02 */ /* 0x000fe20008000f00 */
[----:B------:R-:W4:Y:S01]  /*0e40*/  F2I.U32.TRUNC.NTZ R87, R87 ;  /* 0x0000005700577305 */ /* 0x000f22000020f000 */
[----:B---3--:R-:W-:-:S05]  /*0e50*/  FMUL R86, R86, UR7 ;  /* 0x0000000756567c20 */ /* 0x008fca0008400000 */
[----:B------:R-:W-:Y:S01]  /*0e60*/  BAR.SYNC.DEFER_BLOCKING 0x0 ;  /* 0x0000000000007b1d */ /* 0x000fe20000010000 */
[----:B------:R-:W-:-:S05]  /*0e70*/  ISETP.GE.AND P0, PT, R10, 0x1, PT ;  /* 0x000000010a00780c */ /* 0x000fca0003f06270 */
[----:B------:R-:W3:Y:S02]  /*0e80*/  F2I.U32.TRUNC.NTZ R86, R86 ;  /* 0x0000005600567305 */ /* 0x000ee4000020f000 */
[----:B------:R-:W2:Y:S01]  /*0e90*/  S2UR UR36, SR_CTAID.Z ;  /* 0x00000000002479c3 */ /* 0x000ea20000002700 */
[----:B----4-:R-:W-:-:S05]  /*0ea0*/  IADD3 R87, PT, PT, -R87, RZ, RZ ;  /* 0x000000ff57577210 */ /* 0x010fca0007ffe1ff */
[----:B-1----:R-:W-:Y:S01]  /*0eb0*/  IMAD R87, R3, R87, UR5 ;  /* 0x0000000503577e24 */ /* 0x002fe2000f8e0257 */
[----:B---3--:R-:W-:-:S05]  /*0ec0*/  IADD3 R86, PT, PT, -R86, RZ, RZ ;  /* 0x000000ff56567210 */ /* 0x008fca0007ffe1ff */
[----:B--2---:R-:W-:Y:S01]  /*0ed0*/  IMAD R86, R2, R86, UR4 ;  /* 0x0000000402567e24 */ /* 0x004fe2000f8e0256 */
[----:B------:R-:W-:Y:S06]  /*0ee0*/  @!P0 BRA `(.L_x_15) ;  /* 0x0000000000b88947 */ /* 0x000fec0003800000 */
[----:B------:R-:W1:Y:S01]  /*0ef0*/  LDC.64 R4, c[0x0][0xb18] ;  /* 0x0002c600ff047b82 */ /* 0x000e620000000a00 */
[----:B------:R-:W-:-:S07]  /*0f00*/  ISETP.NE.AND P0, PT, R10, 0x1, PT ;  /* 0x000000010a00780c */ /* 0x000fce0003f05270 */
[----:B------:R-:W2:Y:S08]  /*0f10*/  LDC R9, c[0x0][0xb0c] ;  /* 0x0002c300ff097b82 */ /* 0x000eb00000000800 */
[----:B------:R-:W3:Y:S08]  /*0f20*/  LDC R12, c[0x0][0x370] ;  /* 0x0000dc00ff0c7b82 */ /* 0x000ef00000000800 */
[----:B------:R-:W4:Y:S01]  /*0f30*/  LDC R11, c[0x0][0x374] ;  /* 0x0000dd00ff0b7b82 */ /* 0x000f220000000800 */
[----:B-1----:R-:W-:-:S07]  /*0f40*/  ISETP.NE.AND P1, PT, R4, 0x1, PT ;  /* 0x000000010400780c */ /* 0x002fce0003f25270 */
[----:B------:R-:W3:Y:S01]  /*0f50*/  LDC.64 R6, c[0x0][0xb10] ;  /* 0x0002c400ff067b82 */ /* 0x000ee20000000a00 */
[----:B--2---:R-:W-:-:S07]  /*0f60*/  ISETP.NE.AND P2, PT, R9, 0x1, PT ;  /* 0x000000010900780c */ /* 0x004fce0003f45270 */
[----:B------:R-:W1:Y:S08]  /*0f70*/  LDC R8, c[0x0][0xb20] ;  /* 0x0002c800ff087b82 */ /* 0x000e700000000800 */
[----:B------:R-:W2:Y:S01]  /*0f80*/  LDC.64 R2, c[0x0][0xb28] ;  /* 0x0002ca00ff027b82 */ /* 0x000ea20000000a00 */
[----:B----4-:R-:W-:-:S04]  /*0f90*/  IMAD.HI.U32 R13, R11, R5, RZ ;  /* 0x000000050b0d7227 */ /* 0x010fc800078e00ff */
[----:B------:R-:W-:-:S04]  /*0fa0*/  IMAD.HI.U32 R5, R14, R5, RZ ;  /* 0x000000050e057227 */ /* 0x000fc800078e00ff */
[----:B---3--:R-:W-:-:S05]  /*0fb0*/  IMAD.HI.U32 R16, R12, R6, RZ ;  /* 0x000000060c107227 */ /* 0x008fca00078e00ff */
[-C--:B------:R-:W-:Y:S01]  /*0fc0*/  @P2 SHF.R.U32.HI R12, RZ, R7.reuse, R16 ;  /* 0x00000007ff0c2219 */ /* 0x080fe20000011610 */
[----:B------:R-:W-:Y:S01]  /*0fd0*/  IMAD.HI.U32 R16, R15, R6, RZ ;  /* 0x000000060f107227 */ /* 0x000fe200078e00ff */
[-C--:B-1----:R-:W-:Y:S02]  /*0fe0*/  @P1 SHF.R.U32.HI R11, RZ, R8.reuse, R13 ;  /* 0x00000008ff0b1219 */ /* 0x082fe4000001160d */
[----:B------:R-:W-:Y:S02]  /*0ff0*/  SHF.R.U32.HI R5, RZ, R8, R5 ;  /* 0x00000008ff057219 */ /* 0x000fe40000011605 */
[----:B------:R-:W-:Y:S02]  /*1000*/  SHF.R.U32.HI R16, RZ, R7, R16 ;  /* 0x00000007ff107219 */ /* 0x000fe40000011610 */
[----:B------:R-:W-:Y:S01]  /*1010*/  SEL R5, R14, R5, !P1 ;  /* 0x000000050e057207 */ /* 0x000fe20004800000 */
[----:B--2---:R-:W-:Y:S01]  /*1020*/  IMAD.HI.U32 R13, R11, R2, RZ ;  /* 0x000000020b0d7227 */ /* 0x004fe200078e00ff */
[----:B------:R-:W-:-:S03]  /*1030*/  SEL R16, R15, R16, !P2 ;  /* 0x000000100f107207 */ /* 0x000fc60005000000 */
[----:B------:R-:W-:Y:S01]  /*1040*/  IMAD.HI.U32 R6, R12, R2, RZ ;  /* 0x000000020c067227 */ /* 0x000fe200078e00ff */
[----:B------:R-:W-:-:S04]  /*1050*/  @P0 SHF.R.U32.HI R11, RZ, R3, R13 ;  /* 0x00000003ff0b0219 */ /* 0x000fc8000001160d */
[----:B------:R-:W-:Y:S01]  /*1060*/  @P0 SHF.R.U32.HI R12, RZ, R3, R6 ;  /* 0x00000003ff0c0219 */ /* 0x000fe20000011606 */
[----:B------:R-:W-:-:S04]  /*1070*/  IMAD R11, R11, R10, RZ ;  /* 0x0000000a0b0b7224 */ /* 0x000fc800078e02ff */
[----:B------:R-:W-:Y:S01]  /*1080*/  IMAD R6, R12, R10, RZ ;  /* 0x0000000a0c067224 */ /* 0x000fe200078e02ff */
[----:B------:R-:W-:-:S04]  /*1090*/  ISETP.GE.AND P1, PT, R5, R11, PT ;  /* 0x0000000b0500720c */ /* 0x000fc80003f26270 */
[----:B------:R-:W-:Y:S01]  /*10a0*/  ISETP.GE.OR P1, PT, R16, R6, P1 ;  /* 0x000000061000720c */ /* 0x000fe20000f26670 */
[----:B------:R-:W-:-:S05]  /*10b0*/  IMAD.HI.U32 R6, R5, R2, RZ ;  /* 0x0000000205067227 */ /* 0x000fca00078e00ff */
[----:B------:R-:W-:-:S04]  /*10c0*/  SHF.R.U32.HI R6, RZ, R3, R6 ;  /* 0x00000003ff067219 */ /* 0x000fc80000011606 */
[----:B------:R-:W-:-:S03]  /*10d0*/  SEL R6, R5, R6, !P0 ;  /* 0x0000000605067207 */ /* 0x000fc60004000000 */
[----:B------:R-:W-:Y:S01]  /*10e0*/  @!P1 IMAD.HI.U32 R7, R16, R2, RZ ;  /* 0x0000000210079227 */ /* 0x000fe200078e00ff */
[----:B------:R-:W-:-:S04]  /*10f0*/  IADD3 R2, PT, PT, -R6, RZ, RZ ;  /* 0x000000ff06027210 */ /* 0x000fc80007ffe1ff */
[----:B------:R-:W-:Y:S01]  /*1100*/  @!P1 SHF.R.U32.HI R3, RZ, R3, R7 ;  /* 0x00000003ff039219 */ /* 0x000fe20000011607 */
[----:B------:R-:W-:Y:S01]  /*1110*/  IMAD R2, R10, R2, R5 ;  /* 0x000000020a027224 */ /* 0x000fe200078e0205 */
[----:B------:R-:W-:Y:S02]  /*1120*/  IADD3 R7, PT, PT, -R5, RZ, RZ ;  /* 0x000000ff05077210 */ /* 0x000fe40007ffe1ff */
[----:B------:R-:W-:-:S03]  /*1130*/  @!P1 SEL R3, R16, R3, !P0 ;  /* 0x0000000310039207 */ /* 0x000fc60004000000 */
[----:B------:R-:W-:Y:S02]  /*1140*/  IMAD R7, R4, R7, R14 ;  /* 0x0000000704077224 */ /* 0x000fe400078e020e */
[--C-:B------:R-:W-:Y:S02]  /*1150*/  @!P1 IMAD.IADD R6, R6, 0x1, -R3.reuse ;  /* 0x0000000106069824 */ /* 0x100fe400078e0a03 */
[----:B------:R-:W-:Y:S01]  /*1160*/  @!P1 IMAD R3, R2, R12, R3 ;  /* 0x0000000c02039224 */ /* 0x000fe200078e0203 */
[----:B------:R-:W-:Y:S01]  /*1170*/  IADD3 R2, PT, PT, -R16, RZ, RZ ;  /* 0x000000ff10027210 */ /* 0x000fe20007ffe1ff */
[----:B------:R-:W-:Y:S02]  /*1180*/  @!P1 IMAD R5, R6, R10, R16 ;  /* 0x0000000a06059224 */ /* 0x000fe400078e0210 */
[----:B------:R-:W-:Y:S02]  /*1190*/  @!P1 IMAD.MOV.U32 R16, RZ, RZ, R3 ;  /* 0x000000ffff109224 */ /* 0x000fe400078e0003 */
[----:B------:R-:W-:-:S02]  /*11a0*/  IMAD R2, R9, R2, R15 ;  /* 0x0000000209027224 */ /* 0x000fc400078e020f */
[----:B------:R-:W-:Y:S02]  /*11b0*/  IMAD R14, R5, R4, R7 ;  /* 0x00000004050e7224 */ /* 0x000fe400078e0207 */
[----:B------:R-:W-:Y:S02]  /*11c0*/  IMAD R15, R16, R9, R2 ;  /* 0x00000009100f7224 */ /* 0x000fe400078e0202 */
.L_x_15:
[----:B------:R-:W1:Y:S01]  /*11d0*/  LDCU UR4, c[0x0][0xb30] ;  /* 0x00016600ff0477ac */ /* 0x000e620008000800 */
[----:B------:R-:W2:Y:S08]  /*11e0*/  S2UR UR37, SR_CgaCtaId ;  /* 0x00000000002579c3 */ /* 0x000eb00000008800 */
[----:B------:R-:W3:Y:S01]  /*11f0*/  LDC R40, c[0x0][0xb24] ;  /* 0x0002c900ff287b82 */ /* 0x000ee20000000800 */
[----:B-1----:R-:W-:-:S09]  /*1200*/  UISETP.NE.AND UP1, UPT, UR4, 0x1, UPT ;  /* 0x000000010400788c */ /* 0x002fd2000bf25270 */
[----:B--2---:R-:W-:Y:S05]  /*1210*/  BRA.U UP1, `(.L_x_16) ;  /* 0x0000000101407547 */ /* 0x004fea000b800000 */
[----:B------:R-:W1:Y:S08]  /*1220*/  LDC.64 R4, c[0x0][0xb10] ;  /* 0x0002c400ff047b82 */ /* 0x000e700000000a00 */
[----:B------:R-:W2:Y:S08]  /*1230*/  LDC.64 R2, c[0x0][0xb18] ;  /* 0x0002c600ff027b82 */ /* 0x000eb00000000a00 */
[----:B------:R-:W4:Y:S08]  /*1240*/  LDC R6, c[0x0][0xb20] ;  /* 0x0002c800ff067b82 */ /* 0x000f300000000800 */
[----:B------:R-:W3:Y:S01]  /*1250*/  LDC R7, c[0x0][0xb0c] ;  /* 0x0002c300ff077b82 */ /* 0x000ee20000000800 */
[----:B-1----:R-:W-:-:S05]  /*1260*/  IMAD.HI.U32 R4, R15, R4, RZ ;  /* 0x000000040f047227 */ /* 0x002fca00078e00ff */
[----:B------:R-:W-:Y:S01]  /*1270*/  SHF.R.U32.HI R4, RZ, R5, R4 ;  /* 0x00000005ff047219 */ /* 0x000fe20000011604 */
[----:B--2---:R-:W-:Y:S01]  /*1280*/  IMAD.HI.U32 R3, R14, R3, RZ ;  /* 0x000000030e037227 */ /* 0x004fe200078e00ff */
[----:B------:R-:W-:-:S04]  /*1290*/  ISETP.NE.AND P0, PT, R2, 0x1, PT ;  /* 0x000000010200780c */ /* 0x000fc80003f05270 */
[----:B----4-:R-:W-:-:S04]  /*12a0*/  SHF.R.U32.HI R3, RZ, R6, R3 ;  /* 0x00000006ff037219 */ /* 0x010fc80000011603 */
[----:B------:R-:W-:Y:S02]  /*12b0*/  SEL R3, R14, R3, !P0 ;  /* 0x000000030e037207 */ /* 0x000fe40004000000 */
[----:B---3--:R-:W-:-:S04]  /*12c0*/  ISETP.NE.AND P1, PT, R7, 0x1, PT ;  /* 0x000000010700780c */ /* 0x008fc80003f25270 */
[----:B------:R-:W-:-:S05]  /*12d0*/  SEL R4, R15, R4, !P1 ;  /* 0x000000040f047207 */ /* 0x000fca0004800000 */
[----:B------:R-:W-:Y:S02]  /*12e0*/  IMAD.IADD R5, R3, 0x1, -R4 ;  /* 0x0000000103057824 */ /* 0x000fe400078e0a04 */
[----:B------:R-:W-:Y:S02]  /*12f0*/  IMAD.IADD R3, R4, 0x1, -R3 ;  /* 0x0000000104037824 */ /* 0x000fe400078e0a03 */
[----:B------:R-:W-:Y:S02]  /*1300*/  IMAD R15, R5, R7, R15 ;  /* 0x00000007050f7224 */ /* 0x000fe400078e020f */
[----:B------:R-:W-:-:S07]  /*1310*/  IMAD R14, R3, R2, R14 ;  /* 0x00000002030e7224 */ /* 0x000fce00078e020e */
.L_x_16:
[----:B------:R-:W-:Y:S01]  /*1320*/  BAR.SYNC.DEFER_BLOCKING 0x0 ;  /* 0x0000000000007b1d */ /* 0x000fe20000010000 */
[----:B------:R-:W-:Y:S01]  /*1330*/  UISETP.NE.AND UP1, UPT, UR8, 0x2, UPT ;  /* 0x000000020800788c */ /* 0x000fe2000bf25270 */
[----:B------:R-:W-:Y:S02]  /*1340*/  ISETP.NE.OR P5, PT, R0, 0x2, !P5 ;  /* 0x000000020000780c */ /* 0x000fe40006fa5670 */
[----:B------:R-:W-:-:S06]  /*1350*/  LOP3.LUT R2, R101, 0x1f, RZ, 0xc0, !PT ;  /* 0x0000001f65027812 */ /* 0x000fcc00078ec0ff */
[----:B------:R-:W-:Y:S05]  /*1360*/  BRA.U UP1, `(.L_x_17) ;  /* 0x00000011010c7547 */ /* 0x000fea000b800000 */
[----:B------:R-:W1:Y:S01]  /*1370*/  LDCU UR13, c[0x0][0x38c] ;  /* 0x00007180ff0d77ac */ /* 0x000e620008000800 */
[----:B------:R-:W2:Y:S01]  /*1380*/  LDC R8, c[0x0][0x370] ;  /* 0x0000dc00ff087b82 */ /* 0x000ea20000000800 */
[----:B------:R-:W-:Y:S01]  /*1390*/  PLOP3.LUT P1, PT, PT, PT, UP2, 0x80, 0x8 ;  /* 0x000000000008781c */ /* 0x000fe20003f2f028 */
[----:B------:R-:W-:Y:S01]  /*13a0*/  IMAD.MOV.U32 R17, RZ, RZ, 0x1 ;  /* 0x00000001ff117424 */ /* 0x000fe200078e00ff */
[----:B------:R-:W-:Y:S01]  /*13b0*/  ISETP.EQ.OR P4, PT, R2, RZ, P5 ;  /* 0x000000ff0200720c */ /* 0x000fe20002f82670 */
[----:B------:R-:W-:Y:S01]  /*13c0*/  IMAD.MOV.U32 R16, RZ, RZ, RZ ;  /* 0x000000ffff107224 */ /* 0x000fe200078e00ff */
[----:B------:R-:W-:Y:S02]  /*13d0*/  PLOP3.LUT P1, PT, P1, PT, PT, 0x8, 0x80 ;  /* 0x000000000080781c */ /* 0x000fe40000f2e170 */
[----:B------:R-:W-:Y:S01]  /*13e0*/  CS2R R12, SRZ ;  /* 0x00000000000c7805 */ /* 0x000fe2000001ff00 */
[----:B------:R-:W-:Y:S01]  /*13f0*/  IMAD.MOV.U32 R11, RZ, RZ, 0x1 ;  /* 0x00000001ff0b7424 */ /* 0x000fe200078e00ff */
[----:B------:R-:W4:Y:S01]  /*1400*/  LDC R0, c[0x0][0x374] ;  /* 0x0000dd00ff007b82 */ /* 0x000f220000000800 */
[----:B------:R-:W2:Y:S01]  /*1410*/  LDCU.64 UR22, c[0x0][0x348] ;  /* 0x00006900ff1677ac */ /* 0x000ea20008000a00 */
[----:B------:R-:W-:Y:S01]  /*1420*/  UMOV UR6, URZ ;  /* 0x000000ff00067c82 */ /* 0x000fe20008000000 */
[----:B-1----:R-:W-:-:S04]  /*1430*/  UIADD3 UR5, UPT, UPT, UR13, 0x3f, URZ ;  /* 0x0000003f0d057890 */ /* 0x002fc8000fffe0ff */
[----:B------:R-:W-:-:S04]  /*1440*/  USHF.R.S32.HI UR4, URZ, 0x1f, UR5 ;  /* 0x0000001fff047899 */ /* 0x000fc80008011405 */
[----:B------:R-:W-:-:S04]  /*1450*/  ULEA.HI UR4, UR4, UR5, URZ, 0x6 ;  /* 0x0000000504047291 */ /* 0x000fc8000f8f30ff */
[----:B------:R-:W-:Y:S02]  /*1460*/  USHF.R.S32.HI UR15, URZ, 0x6, UR4 ;  /* 0x00000006ff0f7899 */ /* 0x000fe40008011404 */
[----:B------:R-:W-:Y:S02]  /*1470*/  UIADD3 UR4, UPT, UPT, UR13, -0x1, URZ ;  /* 0xffffffff0d047890 */ /* 0x000fe4000fffe0ff */
[----:B------:R-:W-:Y:S02]  /*1480*/  UISETP.LT.U32.AND UP0, UPT, UR15, 0x2, UPT ;  /* 0x000000020f00788c */ /* 0x000fe4000bf01070 */
[----:B------:R-:W-:Y:S02]  /*1490*/  UISETP.GE.U32.AND UP1, UPT, UR4, -0x7f, UPT ;  /* 0xffffff810400788c */ /* 0x000fe4000bf26070 */
[----:B------:R-:W-:Y:S02]  /*14a0*/  USEL UR14, UR15, 0x2, UP0 ;  /* 0x000000020f0e7887 */ /* 0x000fe40008000000 */
[----:B------:R-:W-:-:S02]  /*14b0*/  UIADD3 UR13, UPT, UPT, UR13, 0x7e, URZ ;  /* 0x0000007e0d0d7890 */ /* 0x000fc4000fffe0ff */
[----:B------:R-:W-:Y:S02]  /*14c0*/  UIADD3 UR5, UPT, UPT, UR14, -0x1, URZ ;  /* 0xffffffff0e057890 */ /* 0x000fe4000fffe0ff */
[----:B------:R-:W-:-:S03]  /*14d0*/  UIADD3 UR7, UPT, UPT, UR15, -UR14, URZ ;  /* 0x8000000e0f077290 */ /* 0x000fc6000fffe0ff */
[----:B------:R-:W-:-:S04]  /*14e0*/  @UP1 UIADD3 UR5, UPT, UPT, UR14, URZ, URZ ;  /* 0x000000ff0e051290 */ /* 0x000fc8000fffe0ff */
[----:B--2---:R-:W-:-:S12]  /*14f0*/  UIADD3 UR5, UPT, UPT, UR5, 0x1, URZ ;  /* 0x0000000105057890 */ /* 0x004fd8000fffe0ff */
.L_x_35:
[----:B------:R-:W-:Y:S01]  /*1500*/  UISETP.NE.AND UP0, UPT, UR37, URZ, UPT ;  /* 0x000000ff2500728c */ /* 0x000fe2000bf05270 */
[----:B------:R-:W1:Y:S08]  /*1510*/  S2UR UR37, SR_CgaCtaId ;  /* 0x00000000002579c3 */ /* 0x000e700000008800 */
[----:B------:R-:W-:Y:S05]  /*1520*/  BRA.U UP0, `(.L_x_18) ;  /* 0x0000000100347547 */ /* 0x000fea000b800000 */
[----:B------:R-:W2:Y:S01]  /*1530*/  S2R R2, SR_CgaCtaId ;  /* 0x0000000000027919 */ /* 0x000ea20000008800 */
[----:B------:R-:W-:-:S04]  /*1540*/  MOV R3, 0x400 ;  /* 0x0000040000037802 */ /* 0x000fc80000000f00 */
[----:B--2---:R-:W-:Y:S02]  /*1550*/  LEA R2, R2, R3, 0x18 ;  /* 0x0000000302027211 */ /* 0x004fe400078ec0ff */
[----:B------:R-:W-:-:S03]  /*1560*/  SHF.L.U32 R3, R11, 0x1f, RZ ;  /* 0x0000001f0b037819 */ /* 0x000fc600000006ff */
[----:B------:R-:W-:-:S04]  /*1570*/  IMAD R2, R12, 0x8, R2 ;  /* 0x000000080c027824 */ /* 0x000fc800078e0202 */
[----:B------:R-:W2:Y:S02]  /*1580*/  SYNCS.PHASECHK.TRANS64.TRYWAIT P0, [R2+URZ+0xe0], R3 ;  /* 0x0000e003020075a7 */ /* 0x000ea400080011ff */
[----:B--2---:R-:W-:Y:S05]  /*1590*/  @!P0 BRA `(.L_x_19) ;  /* 0x0000007400648947 */ /* 0x004fea0003800000 */
.L_x_129:
[----:B------:R-:W-:Y:S01]  /*15a0*/  VIADD R12, R12, 0x1 ;  /* 0x000000010c0c7836 */ /* 0x000fe20000000000 */
[----:B------:R2:W-:Y:S04]  /*15b0*/  SYNCS.ARRIVE.TRANS64.A1T0 RZ, [R2+URZ+0xd0], RZ ;  /* 0x0000d0ff02ff79a7 */ /* 0x0005e800081000ff */
[----:B------:R-:W-:-:S04]  /*15c0*/  ISETP.NE.AND P0, PT, R12, 0x2, PT ;  /* 0x000000020c00780c */ /* 0x000fc80003f05270 */
[----:B------:R-:W-:Y:S02]  /*15d0*/  SEL R12, R12, RZ, P0 ;  /* 0x000000ff0c0c7207 */ /* 0x000fe40000000000 */
[----:B--2---:R-:W-:-:S04]  /*15e0*/  SEL R2, RZ, 0x1, P0 ;  /* 0x00000001ff027807 */ /* 0x004fc80000000000 */
[----:B------:R-:W-:-:S07]  /*15f0*/  LOP3.LUT R11, R11, R2, RZ, 0x3c, !PT ;  /* 0x000000020b0b7212 */ /* 0x000fce00078e3cff */
.L_x_18:
[----:B------:R-:W-:Y:S01]  /*1600*/  UMOV UR4, 0x400 ;  /* 0x0000040000047882 */ /* 0x000fe20000000000 */
[----:B------:R-:W-:Y:S01]  /*1610*/  SHF.L.U32 R2, R17, 0x1f, RZ ;  /* 0x0000001f11027819 */ /* 0x000fe200000006ff */
[----:B-1----:R-:W-:Y:S01]  /*1620*/  ULEA UR4, UR37, UR4, 0x18 ;  /* 0x0000000425047291 */ /* 0x002fe2000f8ec0ff */
[----:B------:R-:W-:Y:S01]  /*1630*/  R2UR UR35, R15 ;  /* 0x000000000f2372ca */ /* 0x000fe200000e0000 */
[----:B------:R-:W-:Y:S01]  /*1640*/  UISETP.GE.U32.AND UP0, UPT, UR13, 0x7f, UPT ;  /* 0x0000007f0d00788c */ /* 0x000fe2000bf06070 */
[----:B------:R-:W-:Y:S01]  /*1650*/  R2UR UR11, R14 ;  /* 0x000000000e0b72ca */ /* 0x000fe200000e0000 */
[----:B------:R-:W-:Y:S01]  /*1660*/  ULEA UR8, UR6, UR4, 0x3 ;  /* 0x0000000406087291 */ /* 0x000fe2000f8e18ff */
[----:B------:R-:W-:-:S08]  /*1670*/  UMOV UR24, URZ ;  /* 0x000000ff00187c82 */ /* 0x000fd00008000000 */
[----:B------:R1:W2:Y:S01]  /*1680*/  SYNCS.PHASECHK.TRANS64.TRYWAIT P0, [UR8+0x10], R2 ;  /* 0x00001002ff0075a7 */ /* 0x0002a20008001108 */
[----:B------:R-:W-:Y:S02]  /*1690*/  USHF.L.U32 UR35, UR35, 0x7, URZ ;  /* 0x0000000723237899 */ /* 0x000fe400080006ff */
[----:B------:R-:W-:Y:S01]  /*16a0*/  USHF.L.U32 UR11, UR11, 0x7, URZ ;  /* 0x000000070b0b7899 */ /* 0x000fe200080006ff */
[----:B------:R-:W-:Y:S11]  /*16b0*/  BRA.U !UP0, `(.L_x_20) ;  /* 0x0000000108a47547 */ /* 0x000ff6000b800000 */
[----:B------:R-:W-:Y:S01]  /*16c0*/  UMOV UR16, URZ ;  /* 0x000000ff00107c82 */ /* 0x000fe20008000000 */
[----:B------:R-:W-:-:S05]  /*16d0*/  UMOV UR17, UR6 ;  /* 0x0000000600117c82 */ /* 0x000fca0008000000 */
.L_x_25:
[----:B-1----:R-:W-:Y:S01]  /*16e0*/  ULEA UR33, UR17, UR4, 0x3 ;  /* 0x0000000411217291 */ /* 0x002fe2000f8e18ff */
[----:B--2---:R-:W-:Y:S01]  /*16f0*/  @!P5 MOV R3, 0x8000 ;  /* 0x000080000003d802 */ /* 0x004fe20000000f00 */
[----:B--2---:R-:W-:Y:S10]  /*1700*/  @P0 BRA `(.L_x_21) ;  /* 0x00000000000c0947 */ /* 0x004ff40003800000 */
[----:B------:R-:W-:-:S04]  /*1710*/  SHF.L.U32 R4, R17, 0x1f, RZ ;  /* 0x0000001f11047819 */ /* 0x000fc800000006ff */
[----:B------:R-:W2:Y:S02]  /*1720*/  SYNCS.PHASECHK.TRANS64.TRYWAIT P0, [UR33+0x10], R4 ;  /* 0x00001004ff0075a7 */ /* 0x000ea40008001121 */
[----:B--2---:R-:W-:Y:S05]  /*1730*/  @!P0 BRA `(.L_x_22) ;  /* 0x0000007400108947 */ /* 0x004fea0003800000 */
.L_x_21:
[----:B------:R2:W-:Y:S01]  /*1740*/  @!P5 SYNCS.ARRIVE.TRANS64 RZ, [UR33], R3 ;  /* 0x00000003ffffd9a7 */ /* 0x0005e20008000021 */
[----:B------:R-:W-:Y:S04]  /*1750*/  BSSY.RECONVERGENT B0, `(.L_x_23) ;  /* 0x0000003000007945 */ /* 0x000fe80003800200 */
[----:B------:R-:W-:Y:S05]  /*1760*/  @P4 BRA `(.L_x_24) ;  /* 0x0000000000044947 */ /* 0x000fea0003800000 */
[----:B------:R-:W-:Y:S05]  /*1770*/  BPT.TRAP 0x1 ;  /* 0x000000040000795c */ /* 0x000fea0000300000 */
.L_x_24:
[----:B------:R-:W-:Y:S05]  /*1780*/  BSYNC.RECONVERGENT B0 ;  /* 0x0000000000007941 */ /* 0x000fea0003800200 */
.L_x_23:
[----:B------:R-:W-:Y:S02]  /*1790*/  UIADD3 UR6, UPT, UPT, UR17, 0x1, URZ ;  /* 0x0000000111067890 */ /* 0x000fe4000fffe0ff */
[----:B------:R-:W-:Y:S02]  /*17a0*/  UIADD3 UR26, UP1, UPT, UR22, 0x80, URZ ;  /* 0x00000080161a7890 */ /* 0x000fe4000ff3e0ff */
[----:B------:R-:W-:Y:S02]  /*17b0*/  UISETP.NE.AND UP0, UPT, UR6, 0x2, UPT ;  /* 0x000000020600788c */ /* 0x000fe4000bf05270 */
[----:B------:R-:W-:Y:S02]  /*17c0*/  USHF.L.U32 UR34, UR16, 0x6, URZ ;  /* 0x0000000610227899 */ /* 0x000fe400080006ff */
[----:B------:R-:W-:Y:S02]  /*17d0*/  USEL UR9, URZ, 0x1, UP0 ;  /* 0x00000001ff097887 */ /* 0x000fe40008000000 */
[----:B------:R-:W-:-:S02]  /*17e0*/  USEL UR6, UR6, URZ, UP0 ;  /* 0x000000ff06067287 */ /* 0x000fc40008000000 */
[----:B------:R-:W-:Y:S02]  /*17f0*/  UIADD3 UR20, UP0, UPT, UR22, 0x180, URZ ;  /* 0x0000018016147890 */ /* 0x000fe4000ff1e0ff */
[----:B------:R-:W-:Y:S01]  /*1800*/  ULEA UR8, UR6, UR4, 0x3 ;  /* 0x0000000406087291 */ /* 0x000fe2000f8e18ff */
[----:B------:R-:W-:Y:S01]  /*1810*/  LOP3.LUT R17, R17, UR9, RZ, 0x3c, !PT ;  /* 0x0000000911117c12 */ /* 0x000fe2000f8e3cff */
[----:B------:R-:W-:Y:S02]  /*1820*/  UIADD3.X UR27, UPT, UPT, URZ, UR23, URZ, UP1, !UPT ;  /* 0x00000017ff1b7290 */ /* 0x000fe40008ffe4ff */
[----:B------:R-:W-:Y:S01]  /*1830*/  UIADD3.X UR21, UPT, UPT, URZ, UR23, URZ, UP0, !UPT ;  /* 0x00000017ff157290 */ /* 0x000fe200087fe4ff */
[----:B-1----:R-:W-:Y:S01]  /*1840*/  SHF.L.U32 R2, R17, 0x1f, RZ ;  /* 0x0000001f11027819 */ /* 0x002fe200000006ff */
[----:B------:R-:W-:Y:S01]  /*1850*/  UMOV UR18, 0x0 ;  /* 0x0000000000127882 */ /* 0x000fe20000000000 */
[----:B------:R-:W-:Y:S01]  /*1860*/  UMOV UR19, 0x10000000 ;  /* 0x1000000000137882 */ /* 0x000fe20000000000 */
[----:B------:R-:W-:Y:S01]  /*1870*/  UMOV UR12, UR36 ;  /* 0x00000024000c7c82 */ /* 0x000fe20008000000 */
[----:B------:R1:W1:Y:S01]  /*1880*/  SYNCS.PHASECHK.TRANS64.TRYWAIT P0, [UR8+0x10], R2 ;  /* 0x00001002ff0075a7 */ /* 0x0002620008001108 */
[----:B------:R-:W-:Y:S01]  /*1890*/  ULEA UR8, UR17, UR4, 0xe ;  /* 0x0000000411087291 */ /* 0x000fe2000f8e70ff */
[----:B------:R-:W-:Y:S01]  /*18a0*/  UMOV UR9, UR33 ;  /* 0x0000002100097c82 */ /* 0x000fe20008000000 */
[----:B------:R-:W-:-:S02]  /*18b0*/  UMOV UR10, UR34 ;  /* 0x00000022000a7c82 */ /* 0x000fc40008000000 */
[----:B------:R-:W-:Y:S02]  /*18c0*/  UIADD3 UR32, UPT, UPT, UR8, 0x8400, URZ ;  /* 0x0000840008207890 */ /* 0x000fe4000fffe0ff */
[----:B------:R-:W-:Y:S02]  /*18d0*/  UIADD3 UR8, UPT, UPT, UR8, 0x10400, URZ ;  /* 0x0001040008087890 */ /* 0x000fe4000fffe0ff */
[----:B------:R-:W-:Y:S01]  /*18e0*/  UIADD3 UR16, UPT, UPT, UR16, 0x1, URZ ;  /* 0x0000000110107890 */ /* 0x000fe2000fffe0ff */
[----:B------:R-:W-:Y:S01]  /*18f0*/  UMOV UR24, UR5 ;  /* 0x0000000500187c82 */ /* 0x000fe20008000000 */
[----:B------:R-:W-:Y:S02]  /*1900*/  UMOV UR17, UR6 ;  /* 0x0000000600117c82 */ /* 0x000fe40008000000 */
[----:B------:R-:W-:Y:S01]  /*1910*/  UISETP.NE.AND UP0, UPT, UR16, UR5, UPT ;  /* 0x000000051000728c */ /* 0x000fe2000bf05270 */
[----:B------:R1:W-:Y:S02]  /*1920*/  UTMALDG.3D [UR32], [UR26], desc[UR18] ;  /* 0x000012201a0075b4 */ /* 0x0003e40008011000 */
[----:B------:R1:W-:Y:S06]  /*1930*/  UTMALDG.3D [UR8], [UR20], desc[UR18] ;  /* 0x00001208140075b4 */ /* 0x0003ec0008011000 */
[----:B------:R-:W-:Y:S05]  /*1940*/  BRA.U UP0, `(.L_x_25) ;  /* 0xfffffffd00647547 */ /* 0x000fea000b83ffff */
.L_x_20:
[----:B-1----:R-:W-:Y:S01]  /*1950*/  ULEA UR8, UR6, UR4, 0x3 ;  /* 0x0000000406087291 */ /* 0x002fe2000f8e18ff */
[----:B------:R-:W-:Y:S01]  /*1960*/  SHF.L.U32 R2, R17, 0x1f, RZ ;  /* 0x0000001f11027819 */ /* 0x000fe200000006ff */
[----:B------:R-:W-:Y:S01]  /*1970*/  @!P1 SYNCS.ARRIVE.TRANS64.A1T0 RZ, [UR4+0x68], RZ ;  /* 0x000068ffffff99a7 */ /* 0x000fe20008100004 */
[----:B------:R-:W-:-:S06]  /*1980*/  UISETP.GT.AND UP0, UPT, UR15, UR14, UPT ;  /* 0x0000000e0f00728c */ /* 0x000fcc000bf04270 */
[----:B--2---:R1:W2:Y:S03]  /*1990*/  SYNCS.PHASECHK.TRANS64.TRYWAIT P0, [UR8+0x10], R2 ;  /* 0x00001002ff0075a7 */ /* 0x0042a60008001108 */
[----:B------:R-:W-:Y:S05]  /*19a0*/  BRA.U !UP0, `(.L_x_26) ;  /* 0x0000000108a87547 */ /* 0x000fea000b800000 */
[----:B------:R-:W-:Y:S01]  /*19b0*/  UIADD3 UR21, UPT, UPT, UR7, UR24, URZ ;  /* 0x0000001807157290 */ /* 0x000fe2000fffe0ff */
[----:B------:R-:W-:-:S11]  /*19c0*/  UMOV UR25, UR6 ;  /* 0x0000000600197c82 */ /* 0x000fd60008000000 */
.L_x_31:
[----:B-1----:R-:W-:Y:S01]  /*19d0*/  ULEA UR17, UR25, UR4, 0x3 ;  /* 0x0000000419117291 */ /* 0x002fe2000f8e18ff */
[----:B--2---:R-:W-:Y:S01]  /*19e0*/  @!P5 MOV R3, 0x8000 ;  /* 0x000080000003d802 */ /* 0x004fe20000000f00 */
[----:B--2---:R-:W-:Y:S10]  /*19f0*/  @P0 BRA `(.L_x_27) ;  /* 0x00000000000c0947 */ /* 0x004ff40003800000 */
[----:B------:R-:W-:-:S04]  /*1a00*/  SHF.L.U32 R4, R17, 0x1f, RZ ;  /* 0x0000001f11047819 */ /* 0x000fc800000006ff */
[----:B------:R-:W2:Y:S02]  /*1a10*/  SYNCS.PHASECHK.TRANS64.TRYWAIT P0, [UR17+0x10], R4 ;  /* 0x00001004ff0075a7 */ /* 0x000ea40008001111 */
[----:B--2---:R-:W-:Y:S05]  /*1a20*/  @!P0 BRA `(.L_x_28) ;  /* 0x00000070006c8947 */ /* 0x004fea0003800000 */
.L_x_27:
[----:B------:R2:W-:Y:S01]  /*1a30*/  @!P5 SYNCS.ARRIVE.TRANS64 RZ, [UR17], R3 ;  /* 0x00000003ffffd9a7 */ /* 0x0005e20008000011 */
[----:B------:R-:W-:Y:S04]  /*1a40*/  BSSY.RECONVERGENT B0, `(.L_x_29) ;  /* 0x0000003000007945 */ /* 0x000fe80003800200 */
[----:B------:R-:W-:Y:S05]  /*1a50*/  @P4 BRA `(.L_x_30) ;  /* 0x0000000000044947 */ /* 0x000fea0003800000 */
[----:B------:R-:W-:Y:S05]  /*1a60*/  BPT.TRAP 0x1 ;  /* 0x000000040000795c */ /* 0x000fea0000300000 */
.L_x_30:
[----:B------:R-:W-:Y:S05]  /*1a70*/  BSYNC.RECONVERGENT B0 ;  /* 0x0000000000007941 */ /* 0x000fea0003800200 */
.L_x_29:
        /* <DEDUP_REMOVED lines=20> */
[----:B------:R-:W-:Y:S01]  /*1bc0*/  UIADD3 UR8, UPT, UPT, UR8, 0x10400, URZ ;  /* 0x0001040008087890 */ /* 0x000fe2000fffe0ff */
[----:B------:R-:W-:Y:S01]  /*1bd0*/  UMOV UR9, UR17 ;  /* 0x0000001100097c82 */ /* 0x000fe20008000000 */
[----:B------:R-:W-:Y:S01]  /*1be0*/  UMOV UR10, UR18 ;  /* 0x00000012000a7c82 */ /* 0x000fe20008000000 */
[----:B------:R-:W-:Y:S01]  /*1bf0*/  UIADD3 UR24, UPT, UPT, UR24, 0x1, URZ ;  /* 0x0000000118187890 */ /* 0x000fe2000fffe0ff */
[----:B------:R-:W-:-:S03]  /*1c00*/  UMOV UR25, UR6 ;  /* 0x0000000600197c82 */ /* 0x000fc60008000000 */
[----:B------:R1:W-:Y:S01]  /*1c10*/  UTMALDG.3D [UR16], [UR30], desc[UR26] ;  /* 0x00001a101e0075b4 */ /* 0x0003e20008011000 */
[----:B------:R-:W-:Y:S01]  /*1c20*/  UISETP.NE.AND UP0, UPT, UR24, UR21, UPT ;  /* 0x000000151800728c */ /* 0x000fe2000bf05270 */
[----:B------:R1:W-:Y:S08]  /*1c30*/  UTMALDG.3D [UR8], [UR28], desc[UR26] ;  /* 0x00001a081c0075b4 */ /* 0x0003f00008011000 */
[----:B------:R-:W-:Y:S05]  /*1c40*/  BRA.U UP0, `(.L_x_31) ;  /* 0xfffffffd00607547 */ /* 0x000fea000b83ffff */
.L_x_26:
[C---:B-1----:R-:W-:Y:S01]  /*1c50*/  LEA R2, R16.reuse, UR4, 0x3 ;  /* 0x0000000410027c11 */ /* 0x042fe2000f8e18ff */
[----:B------:R-:W-:Y:S01]  /*1c60*/  NOP ;  /* 0x0000000000007918 */ /* 0x000fe20000000000 */
[----:B--2---:R-:W-:Y:S02]  /*1c70*/  SHF.L.U32 R3, R13, 0x1f, RZ ;  /* 0x0000001f0d037819 */ /* 0x004fe400000006ff */
[----:B------:R-:W-:Y:S02]  /*1c80*/  LEA R4, R16, UR4, 0x4 ;  /* 0x0000000410047c11 */ /* 0x000fe4000f8e20ff */
[----:B------:R-:W1:Y:S02]  /*1c90*/  SYNCS.PHASECHK.TRANS64.TRYWAIT P0, [R2+URZ+0x70], R3 ;  /* 0x00007003020075a7 */ /* 0x000e6400080011ff */
[----:B-1----:R-:W-:Y:S05]  /*1ca0*/  @!P0 BRA `(.L_x_32) ;  /* 0x0000006c00e48947 */ /* 0x002fea0003800000 */
.L_x_132:
[----:B------:R-:W2:Y:S01]  /*1cb0*/  LDS.128 R4, [R4+0x100] ;  /* 0x0001000004047984 */ /* 0x000ea20000000c00 */
[----:B---3--:R-:W-:Y:S01]  /*1cc0*/  ISETP.GE.AND P0, PT, R40, 0x1, PT ;  /* 0x000000012800780c */ /* 0x008fe20003f06270 */
[----:B-1----:R-:W-:Y:S01]  /*1cd0*/  VIADD R2, R2, 0x80 ;  /* 0x0000008002027836 */ /* 0x002fe20000000000 */
[----:B------:R-:W-:Y:S01]  /*1ce0*/  @!PT LDS RZ, [RZ] ;  /* 0x00000000fffff984 */ /* 0x000fe20000000800 */
[----:B------:R-:W-:Y:S01]  /*1cf0*/  @!PT LDS RZ, [RZ] ;  /* 0x00000000fffff984 */ /* 0x000fe20000000800 */
[----:B------:R-:W-:Y:S01]  /*1d00*/  @!PT LDS RZ, [RZ] ;  /* 0x00000000fffff984 */ /* 0x000fe20000000800 */
[----:B------:R-:W-:Y:S01]  /*1d10*/  @!PT LDS RZ, [RZ] ;  /* 0x00000000fffff984 */ /* 0x000fe20000000800 */
[----:B------:R1:W-:Y:S06]  /*1d20*/  MEMBAR.ALL.CTA ;  /* 0x0000000000007992 */ /* 0x0003ec0000008000 */
[----:B-1----:R-:W1:Y:S01]  /*1d30*/  FENCE.VIEW.ASYNC.S ;  /* 0x00000000000073c6 */ /* 0x002e620000000000 */
[----:B------:R-:W-:-:S04]  /*1d40*/  PRMT R2, RZ, 0x654, R2 ;  /* 0x00000654ff027816 */ /* 0x000fc80000000002 */
[----:B-1----:R1:W-:Y:S01]  /*1d50*/  SYNCS.ARRIVE.TRANS64.RED.A1T0 RZ, [R2+URZ], RZ ;  /* 0x000000ff02ff79a7 */ /* 0x0023e200081004ff */
[----:B--2---:R-:W-:-:S13]  /*1d60*/  LOP3.LUT P2, RZ, R6, 0x1, RZ, 0xc0, !PT ;  /* 0x0000000106ff7812 */ /* 0x004fda000784c0ff */
[----:B------:R-:W-:Y:S01]  /*1d70*/  @P2 SHF.R.U32.HI R3, RZ, 0x10, R5 ;  /* 0x00000010ff032819 */ /* 0x000fe20000011605 */
[----:B------:R-:W-:Y:S01]  /*1d80*/  VOTEU.ANY UP0, P2 ;  /* 0x0000000000ff7886 */ /* 0x000fe20001000100 */
[----:B------:R-:W-:Y:S02]  /*1d90*/  @P2 MOV R10, R4 ;  /* 0x00000004000a2202 */ /* 0x000fe40000000f00 */
[----:B------:R-:W-:Y:S02]  /*1da0*/  @P2 R2UR.BROADCAST UR8, R3 ;  /* 0x00000000030822ca */ /* 0x000fe400008e0000 */
[----:B------:R-:W-:-:S11]  /*1db0*/  @P2 LOP3.LUT R9, R5, 0xffff, RZ, 0xc0, !PT ;  /* 0x0000ffff05092812 */ /* 0x000fd600078ec0ff */
[----:B------:R-:W-:Y:S01]  /*1dc0*/  @UP0 UMOV UR36, UR8 ;  /* 0x0000000800240c82 */ /* 0x000fe20008000000 */
[----:B-1----:R-:W-:Y:S05]  /*1dd0*/  @!P0 BRA `(.L_x_33) ;  /* 0x0000000000b88947 */ /* 0x002fea0003800000 */
[----:B------:R-:W4:Y:S01]  /*1de0*/  LDC.64 R4, c[0x0][0xb18] ;  /* 0x0002c600ff047b82 */ /* 0x000f220000000a00 */
[----:B------:R-:W-:-:S07]  /*1df0*/  ISETP.NE.AND P3, PT, R40, 0x1, PT ;  /* 0x000000012800780c */ /* 0x000fce0003f65270 */
[----:B------:R-:W1:Y:S08]  /*1e00*/  LDC.64 R6, c[0x0][0xb10] ;  /* 0x0002c400ff067b82 */ /* 0x000e700000000a00 */
[----:B------:R-:W2:Y:S08]  /*1e10*/  LDC R14, c[0x0][0xb20] ;  /* 0x0002c800ff0e7b82 */ /* 0x000eb00000000800 */
[----:B------:R-:W3:Y:S01]  /*1e20*/  LDC R15, c[0x0][0xb0c] ;  /* 0x0002c300ff0f7b82 */ /* 0x000ee20000000800 */
[----:B----4-:R-:W-:Y:S01]  /*1e30*/  IMAD.HI.U32 R19, R0, R5, RZ ;  /* 0x0000000500137227 */ /* 0x010fe200078e00ff */
[----:B------:R-:W-:-:S03]  /*1e40*/  ISETP.NE.AND P0, PT, R4, 0x1, PT ;  /* 0x000000010400780c */ /* 0x000fc60003f05270 */
[----:B------:R-:W-:-:S03]  /*1e50*/  IMAD.HI.U32 R5, R9, R5, RZ ;  /* 0x0000000509057227 */ /* 0x000fc600078e00ff */
[----:B------:R-:W4:Y:S01]  /*1e60*/  LDC.64 R2, c[0x0][0xb28] ;  /* 0x0002ca00ff027b82 */ /* 0x000f220000000a00 */
[----:B-1----:R-:W-:-:S04]  /*1e70*/  IMAD.HI.U32 R20, R8, R6, RZ ;  /* 0x0000000608147227 */ /* 0x002fc800078e00ff */
[----:B------:R-:W-:Y:S01]  /*1e80*/  IMAD.HI.U32 R21, R10, R6, RZ ;  /* 0x000000060a157227 */ /* 0x000fe200078e00ff */
[----:B------:R-:W-:Y:S02]  /*1e90*/  SHF.R.U32.HI R20, RZ, R7, R20 ;  /* 0x00000007ff147219 */ /* 0x000fe40000011614 */
[-C--:B--2---:R-:W-:Y:S02]  /*1ea0*/  SHF.R.U32.HI R19, RZ, R14.reuse, R19 ;  /* 0x0000000eff137219 */ /* 0x084fe40000011613 */
[----:B------:R-:W-:Y:S02]  /*1eb0*/  SHF.R.U32.HI R5, RZ, R14, R5 ;  /* 0x0000000eff057219 */ /* 0x000fe40000011605 */
[----:B------:R-:W-:Y:S02]  /*1ec0*/  SEL R19, R0, R19, !P0 ;  /* 0x0000001300137207 */ /* 0x000fe40004000000 */
[----:B------:R-:W-:Y:S02]  /*1ed0*/  SHF.R.U32.HI R21, RZ, R7, R21 ;  /* 0x00000007ff157219 */ /* 0x000fe40000011615 */
[----:B---3--:R-:W-:-:S02]  /*1ee0*/  ISETP.NE.AND P1, PT, R15, 0x1, PT ;  /* 0x000000010f00780c */ /* 0x008fc40003f25270 */
[----:B------:R-:W-:Y:S02]  /*1ef0*/  SEL R5, R9, R5, !P0 ;  /* 0x0000000509057207 */ /* 0x000fe40004000000 */
[----:B------:R-:W-:Y:S02]  /*1f00*/  SEL R20, R8, R20, !P1 ;  /* 0x0000001408147207 */ /* 0x000fe40004800000 */
[----:B------:R-:W-:Y:S01]  /*1f10*/  SEL R21, R10, R21, !P1 ;  /* 0x000000150a157207 */ /* 0x000fe20004800000 */
[----:B----4-:R-:W-:-:S04]  /*1f20*/  IMAD.HI.U32 R18, R19, R2, RZ ;  /* 0x0000000213127227 */ /* 0x010fc800078e00ff */
        /* <DEDUP_REMOVED lines=10> */
[----:B------:R-:W-:-:S04]  /*1fd0*/  @!P0 IMAD.HI.U32 R7, R21, R2, RZ ;  /* 0x0000000215078227 */ /* 0x000fc800078e00ff */
[----:B------:R-:W-:Y:S01]  /*1fe0*/  IMAD.MOV R2, RZ, RZ, -R6 ;  /* 0x000000ffff027224 */ /* 0x000fe200078e0a06 */
[----:B------:R-:W-:Y:S02]  /*1ff0*/  @!P0 SHF.R.U32.HI R3, RZ, R3, R7 ;  /* 0x00000003ff038219 */ /* 0x000fe40000011607 */
[----:B------:R-:W-:Y:S01]  /*2000*/  IADD3 R7, PT, PT, -R5, RZ, RZ ;  /* 0x000000ff05077210 */ /* 0x000fe20007ffe1ff */
[----:B------:R-:W-:Y:S01]  /*2010*/  IMAD R2, R40, R2, R5 ;  /* 0x0000000228027224 */ /* 0x000fe200078e0205 */
        /* <DEDUP_REMOVED lines=10> */
.L_x_33:
[----:B------:R-:W1:Y:S02]  /*20c0*/  LDCU UR8, c[0x0][0xb30] ;  /* 0x00016600ff0877ac */ /* 0x000e640008000800 */
[----:B-1----:R-:W-:-:S09]  /*20d0*/  UISETP.NE.AND UP0, UPT, UR8, 0x1, UPT ;  /* 0x000000010800788c */ /* 0x002fd2000bf05270 */
[----:B------:R-:W-:Y:S05]  /*20e0*/  BRA.U UP0, `(.L_x_34) ;  /* 0x0000000100407547 */ /* 0x000fea000b800000 */
[----:B------:R-:W1:Y:S08]  /*20f0*/  LDC.64 R4, c[0x0][0xb10] ;  /* 0x0002c400ff047b82 */ /* 0x000e700000000a00 */
[----:B------:R-:W2:Y:S08]  /*2100*/  LDC.64 R2, c[0x0][0xb18] ;  /* 0x0002c600ff027b82 */ /* 0x000eb00000000a00 */
[----:B------:R-:W3:Y:S08]  /*2110*/  LDC R6, c[0x0][0xb20] ;  /* 0x0002c800ff067b82 */ /* 0x000ef00000000800 */
[----:B------:R-:W4:Y:S01]  /*2120*/  LDC R7, c[0x0][0xb0c] ;  /* 0x0002c300ff077b82 */ /* 0x000f220000000800 */
[----:B-1----:R-:W-:-:S05]  /*2130*/  IMAD.HI.U32 R4, R10, R4, RZ ;  /* 0x000000040a047227 */ /* 0x002fca00078e00ff */
[----:B------:R-:W-:Y:S01]  /*2140*/  SHF.R.U32.HI R4, RZ, R5, R4 ;  /* 0x00000005ff047219 */ /* 0x000fe20000011604 */
[----:B--2---:R-:W-:Y:S01]  /*2150*/  IMAD.HI.U32 R3, R9, R3, RZ ;  /* 0x0000000309037227 */ /* 0x004fe200078e00ff */
[----:B------:R-:W-:-:S04]  /*2160*/  ISETP.NE.AND P0, PT, R2, 0x1, PT ;  /* 0x000000010200780c */ /* 0x000fc80003f05270 */
[----:B---3--:R-:W-:-:S04]  /*2170*/  SHF.R.U32.HI R3, RZ, R6, R3 ;  /* 0x00000006ff037219 */ /* 0x008fc80000011603 */
[----:B------:R-:W-:Y:S02]  /*2180*/  SEL R3, R9, R3, !P0 ;  /* 0x0000000309037207 */ /* 0x000fe40004000000 */
[----:B----4-:R-:W-:-:S04]  /*2190*/  ISETP.NE.AND P1, PT, R7, 0x1, PT ;  /* 0x000000010700780c */ /* 0x010fc80003f25270 */
[----:B------:R-:W-:-:S05]  /*21a0*/  SEL R4, R10, R4, !P1 ;  /* 0x000000040a047207 */ /* 0x000fca0004800000 */
[----:B------:R-:W-:Y:S02]  /*21b0*/  IMAD.IADD R5, R3, 0x1, -R4 ;  /* 0x0000000103057824 */ /* 0x000fe400078e0a04 */
[----:B------:R-:W-:Y:S02]  /*21c0*/  IMAD.IADD R3, R4, 0x1, -R3 ;  /* 0x0000000104037824 */ /* 0x000fe400078e0a03 */
[----:B------:R-:W-:Y:S02]  /*21d0*/  IMAD R10, R5, R7, R10 ;  /* 0x00000007050a7224 */ /* 0x000fe400078e020a */
[----:B------:R-:W-:-:S07]  /*21e0*/  IMAD R9, R3, R2, R9 ;  /* 0x0000000203097224 */ /* 0x000fce00078e0209 */
.L_x_34:
[----:B------:R-:W-:Y:S01]  /*21f0*/  VIADD R16, R16, 0x1 ;  /* 0x0000000110107836 */ /* 0x000fe20000000000 */
[----:B------:R-:W-:Y:S01]  /*2200*/  PLOP3.LUT P1, PT, PT, PT, PT, 0x80, 0x8 ;  /* 0x000000000008781c */ /* 0x000fe20003f2f070 */
[----:B------:R-:W-:Y:S02]  /*2210*/  IMAD.IADD R15, R10, 0x1, R87 ;  /* 0x000000010a0f7824 */ /* 0x000fe400078e0257 */
[----:B------:R-:W-:Y:S01]  /*2220*/  IMAD.IADD R14, R9, 0x1, R86 ;  /* 0x00000001090e7824 */ /* 0x000fe200078e0256 */
[----:B------:R-:W-:-:S04]  /*2230*/  ISETP.NE.AND P0, PT, R16, 0x2, PT ;  /* 0x000000021000780c */ /* 0x000fc80003f05270 */
[----:B------:R-:W-:Y:S02]  /*2240*/  SEL R2, RZ, 0x1, P0 ;  /* 0x00000001ff027807 */ /* 0x000fe40000000000 */
[----:B------:R-:W-:Y:S02]  /*2250*/  SEL R16, R16, RZ, P0 ;  /* 0x000000ff10107207 */ /* 0x000fe40000000000 */
[----:B------:R-:W-:Y:S01]  /*2260*/  LOP3.LUT R13, R13, R2, RZ, 0x3c, !PT ;  /* 0x000000020d0d7212 */ /* 0x000fe200078e3cff */
[----:B------:R-:W-:Y:S06]  /*2270*/  @P2 BRA `(.L_x_35) ;  /* 0xfffffff000a02947 */ /* 0x000fec000383ffff */
[----:B------:R-:W-:Y:S01]  /*2280*/  UIADD3 UR5, UPT, UPT, UR4, 0x10, URZ ;  /* 0x0000001004057890 */ /* 0x000fe2000fffe0ff */
[----:B------:R-:W-:-:S03]  /*2290*/  SHF.L.U32 R2, R17, 0x1f, RZ ;  /* 0x0000001f11027819 */ /* 0x000fc600000006ff */
[----:B------:R-:W-:-:S09]  /*22a0*/  ULEA UR4, UR6, UR5, 0x3 ;  /* 0x0000000506047291 */ /* 0x000fd2000f8e18ff */
[----:B------:R-:W1:Y:S02]  /*22b0*/  SYNCS.PHASECHK.TRANS64.TRYWAIT P0, [UR4], R2 ;  /* 0x00000002ff0075a7 */ /* 0x000e640008001104 */
[----:B-1----:R-:W-:Y:S05]  /*22c0*/  @!P0 BRA `(.L_x_36) ;  /* 0x0000006800708947 */ /* 0x002fea0003800000 */
.L_x_134:
[----:B------:R-:W-:-:S04]  /*22d0*/  UIADD3 UR6, UPT, UPT, UR6, 0x1, URZ ;  /* 0x0000000106067890 */ /* 0x000fc8000fffe0ff */
[----:B------:R-:W-:-:S04]  /*22e0*/  UISETP.NE.AND UP0, UPT, UR6, 0x2, UPT ;  /* 0x000000020600788c */ /* 0x000fc8000bf05270 */
[----:B------:R-:W-:Y:S02]  /*22f0*/  USEL UR4, URZ, 0x1, UP0 ;  /* 0x00000001ff047887 */ /* 0x000fe40008000000 */
[----:B------:R-:W-:-:S04]  /*2300*/  USEL UR6, UR6, URZ, UP0 ;  /* 0x000000ff06067287 */ /* 0x000fc80008000000 */
[----:B------:R-:W-:Y:S01]  /*2310*/  ULEA UR6, UR6, UR5, 0x3 ;  /* 0x0000000506067291 */ /* 0x000fe2000f8e18ff */
[----:B-1----:R-:W-:-:S04]  /*2320*/  LOP3.LUT R2, R17, UR4, RZ, 0x3c, !PT ;  /* 0x0000000411027c12 */ /* 0x002fc8000f8e3cff */
[----:B------:R-:W-:Y:S01]  /*2330*/  SHF.L.U32 R2, R2, 0x1f, RZ ;  /* 0x0000001f02027819 */ /* 0x000fe200000006ff */
[----:B----4-:R-:W-:-:S07]  /*2340*/  IMAD.U32 R0, RZ, RZ, UR6 ;  /* 0x00000006ff007e24 */ /* 0x010fce000f8e00ff */
.L_x_37:
[----:B-1----:R1:W2:Y:S02]  /*2350*/  SYNCS.PHASECHK.TRANS64.TRYWAIT P0, [R0+URZ], R2 ;  /* 0x00000002000075a7 */ /* 0x0022a400080011ff */
[----:B--2---:R-:W-:Y:S05]  /*2360*/  @!P0 NANOSLEEP.SYNCS 0x989680 ;  /* 0x009896800000895d */ /* 0x004fea0003900000 */
[----:B------:R-:W2:Y:S02]  /*2370*/  @!P0 SYNCS.PHASECHK.TRANS64 P0, [R0+URZ], R2 ;  /* 0x00000002000085a7 */ /* 0x000ea400080010ff */
[----:B--2---:R-:W-:Y:S05]  /*2380*/  @P0 EXIT ;  /* 0x000000000000094d */ /* 0x004fea0003800000 */
[----:B------:R-:W-:Y:S05]  /*2390*/  BRA `(.L_x_37) ;  /* 0xfffffffc00ec7947 */ /* 0x000fea000383ffff */
.L_x_17:
[----:B------:R-:W-:-:S04]  /*23a0*/  UISETP.NE.AND UP1, UPT, UR37, URZ, UPT ;  /* 0x000000ff2500728c */ /* 0x000fc8000bf25270 */
[----:B------:R-:W-:-:S09]  /*23b0*/  UISETP.NE.OR UP1, UPT, UR8, 0x1, UP1 ;  /* 0x000000010800788c */ /* 0x000fd20008f25670 */
[----:B------:R-:W-:Y:S05]  /*23c0*/  BRA.U UP1, `(.L_x_38) ;  /* 0x0000000501487547 */ /* 0x000fea000b800000 */
[----:B------:R-:W-:Y:S01]  /*23d0*/  ISETP.NE.AND P2, PT, R2, RZ, PT ;  /* 0x000000ff0200720c */ /* 0x000fe20003f45270 */
[----:B------:R-:W-:Y:S01]  /*23e0*/  IMAD.MOV.U32 R12, RZ, RZ, 0x1 ;  /* 0x00000001ff0c7424 */ /* 0x000fe200078e00ff */
[----:B------:R-:W-:Y:S02]  /*23f0*/  CS2R R10, SRZ ;  /* 0x00000000000a7805 */ /* 0x000fe4000001ff00 */
[----:B------:R-:W-:Y:S01]  /*2400*/  CS2R R8, SRZ ;  /* 0x0000000000087805 */ /* 0x000fe2000001ff00 */
[----:B------:R-:W-:Y:S01]  /*2410*/  UMOV UR4, 0x400 ;  /* 0x0000040000047882 */ /* 0x000fe20000000000 */
[----:B------:R-:W-:Y:S01]  /*2420*/  UMOV UR6, URZ ;  /* 0x000000ff00067c82 */ /* 0x000fe20008000000 */
[----:B------:R-:W-:-:S12]  /*2430*/  ULEA UR37, UR37, UR4, 0x18 ;  /* 0x0000000425257291 */ /* 0x000fd8000f8ec0ff */
.L_x_42:
[----:B------:R-:W-:Y:S02]  /*2440*/  LEA R0, R8, UR37, 0x3 ;  /* 0x0000002508007c11 */ /* 0x000fe4000f8e18ff */
[----:B------:R-:W-:-:S03]  /*2450*/  SHF.L.U32 R4, R9, 0x1f, RZ ;  /* 0x0000001f09047819 */ /* 0x000fc600000006ff */
[----:B------:R-:W-:Y:S01]  /*2460*/  VIADD R5, R0, 0xe0 ;  /* 0x000000e000057836 */ /* 0x000fe20000000000 */
[----:B------:R-:W1:Y:S02]  /*2470*/  SYNCS.PHASECHK.TRANS64.TRYWAIT P0, [R0+URZ+0xd0], R4 ;  /* 0x0000d004000075a7 */ /* 0x000e6400080011ff */
[----:B-1----:R-:W-:Y:S05]  /*2480*/  @!P0 BRA `(.L_x_39) ;  /* 0x0000006800188947 */ /* 0x002fea0003800000 */
.L_x_135:
[----:B------:R-:W-:Y:S01]  /*2490*/  ULEA UR5, UR6, UR37, 0x3 ;  /* 0x0000002506057291 */ /* 0x000fe2000f8e18ff */
[----:B-1----:R-:W-:Y:S01]  /*24a0*/  PRMT R0, RZ, 0x654, R5 ;  /* 0x00000654ff007816 */ /* 0x002fe20000000005 */
[----:B------:R-:W-:Y:S01]  /*24b0*/  @!P2 IMAD.MOV.U32 R4, RZ, RZ, 0x10 ;  /* 0x00000010ff04a424 */ /* 0x000fe200078e00ff */
[----:B------:R-:W-:Y:S01]  /*24c0*/  SHF.L.U32 R5, R12, 0x1f, RZ ;  /* 0x0000001f0c057819 */ /* 0x000fe200000006ff */
[----:B------:R-:W-:Y:S01]  /*24d0*/  UIADD3 UR4, UPT, UPT, UR5, 0x70, URZ ;  /* 0x0000007005047890 */ /* 0x000fe2000fffe0ff */
[----:B------:R1:W-:Y:S05]  /*24e0*/  SYNCS.ARRIVE.TRANS64.RED.A1T0 RZ, [R0+URZ], RZ ;  /* 0x000000ff00ff79a7 */ /* 0x0003ea00081004ff */
[----:B------:R-:W-:Y:S01]  /*24f0*/  IMAD.U32 R6, RZ, RZ, UR4 ;  /* 0x00000004ff067e24 */ /* 0x000fe2000f8e00ff */
[----:B------:R-:W2:Y:S04]  /*2500*/  SYNCS.PHASECHK.TRANS64.TRYWAIT P0, [UR5+0x80], R5 ;  /* 0x00008005ff0075a7 */ /* 0x000ea80008001105 */
[----:B------:R-:W-:Y:S01]  /*2510*/  PRMT R6, R2, 0x654, R6 ;  /* 0x0000065402067816 */ /* 0x000fe20000000006 */
[----:B-12---:R-:W-:Y:S06]  /*2520*/  @!P0 BRA `(.L_x_40) ;  /* 0x0000006800048947 */ /* 0x006fec0003800000 */
.L_x_137:
[----:B------:R-:W-:Y:S01]  /*2530*/  ULEA UR4, UR6, UR37, 0x4 ;  /* 0x0000002506047291 */ /* 0x000fe2000f8e20ff */
[----:B------:R-:W-:Y:S01]  /*2540*/  SEL R3, R6, R3, !P2 ;  /* 0x0000000306037207 */ /* 0x000fe20005000000 */
[----:B------:R-:W-:Y:S01]  /*2550*/  UIADD3 UR5, UPT, UPT, UR5, 0x70, URZ ;  /* 0x0000007005057890 */ /* 0x000fe2000fffe0ff */
[----:B-1----:R-:W-:Y:S01]  /*2560*/  LEA R0, R11, UR37, 0x3 ;  /* 0x000000250b007c11 */ /* 0x002fe2000f8e18ff */
[----:B------:R-:W-:Y:S01]  /*2570*/  UIADD3 UR4, UPT, UPT, UR4, 0x100, URZ ;  /* 0x0000010004047890 */ /* 0x000fe2000fffe0ff */
[----:B------:R1:W-:Y:S01]  /*2580*/  @!P2 SYNCS.ARRIVE.TRANS64.RED RZ, [R3+URZ], R4 ;  /* 0x0000000403ffa9a7 */ /* 0x0003e200080004ff */
[----:B------:R-:W-:Y:S01]  /*2590*/  UIADD3 UR6, UPT, UPT, UR6, 0x1, URZ ;  /* 0x0000000106067890 */ /* 0x000fe2000fffe0ff */
[----:B------:R-:W-:-:S03]  /*25a0*/  VIADD R8, R8, 0x1 ;  /* 0x0000000108087836 */ /* 0x000fc60000000000 */
[----:B------:R-:W-:Y:S02]  /*25b0*/  UISETP.NE.AND UP0, UPT, UR6, 0x2, UPT ;  /* 0x000000020600788c */ /* 0x000fe4000bf05270 */
[----:B------:R-:W-:Y:S01]  /*25c0*/  ISETP.NE.AND P0, PT, R8, 0x2, PT ;  /* 0x000000020800780c */ /* 0x000fe20003f05270 */
[----:B------:R-:W-:Y:S06]  /*25d0*/  UGETNEXTWORKID.BROADCAST [UR4], [UR5] ;  /* 0x00000000040073ca */ /* 0x000fec0008000100 */
[----:B------:R-:W-:Y:S02]  /*25e0*/  USEL UR4, URZ, 0x1, UP0 ;  /* 0x00000001ff047887 */ /* 0x000fe40008000000 */
[----:B------:R-:W-:-:S04]  /*25f0*/  USEL UR6, UR6, URZ, UP0 ;  /* 0x000000ff06067287 */ /* 0x000fc80008000000 */
[----:B------:R-:W-:Y:S02]  /*2600*/  LOP3.LUT R12, R12, UR4, RZ, 0x3c, !PT ;  /* 0x000000040c0c7c12 */ /* 0x000fe4000f8e3cff */
[----:B-1----:R-:W-:-:S04]  /*2610*/  SHF.L.U32 R4, R10, 0x1f, RZ ;  /* 0x0000001f0a047819 */ /* 0x002fc800000006ff */
[----:B------:R-:W1:Y:S02]  /*2620*/  SYNCS.PHASECHK.TRANS64.TRYWAIT P1, [R0+URZ+0x70], R4 ;  /* 0x00007004000075a7 */ /* 0x000e6400080211ff */
[----:B-1----:R-:W-:Y:S05]  /*2630*/  @!P1 BRA `(.L_x_41) ;  /* 0x0000006400d89947 */ /* 0x002fea0003800000 */
.L_x_138:
[C---:B-1----:R-:W-:Y:S01]  /*2640*/  LEA R4, R11.reuse, UR37, 0x4 ;  /* 0x000000250b047c11 */ /* 0x042fe2000f8e20ff */
[----:B------:R-:W-:Y:S01]  /*2650*/  VIADD R0, R0, 0x80 ;  /* 0x0000008000007836 */ /* 0x000fe20000000000 */
[----:B------:R-:W-:Y:S01]  /*2660*/  SEL R8, R8, RZ, P0 ;  /* 0x000000ff08087207 */ /* 0x000fe20000000000 */
[----:B------:R-:W-:-:S03]  /*2670*/  VIADD R11, R11, 0x1 ;  /* 0x000000010b0b7836 */ /* 0x000fc60000000000 */
[----:B------:R-:W1:Y:S01]  /*2680*/  LDS.128 R4, [R4+0x100] ;  /* 0x0001000004047984 */ /* 0x000e620000000c00 */
[----:B------:R-:W-:Y:S02]  /*2690*/  PRMT R0, RZ, 0x654, R0 ;  /* 0x00000654ff007816 */ /* 0x000fe40000000000 */
[C---:B------:R-:W-:Y:S01]  /*26a0*/  ISETP.NE.AND P1, PT, R11.reuse, 0x2, PT ;  /* 0x000000020b00780c */ /* 0x040fe20003f25270 */
[----:B------:R-:W-:Y:S01]  /*26b0*/  @!PT LDS RZ, [RZ] ;  /* 0x00000000fffff984 */ /* 0x000fe20000000800 */
[----:B------:R-:W-:Y:S01]  /*26c0*/  @!PT LDS RZ, [RZ] ;  /* 0x00000000fffff984 */ /* 0x000fe20000000800 */
[----:B------:R-:W-:Y:S01]  /*26d0*/  @!PT LDS RZ, [RZ] ;  /* 0x00000000fffff984 */ /* 0x000fe20000000800 */
[----:B------:R-:W-:Y:S01]  /*26e0*/  @!PT LDS RZ, [RZ] ;  /* 0x00000000fffff984 */ /* 0x000fe20000000800 */
[----:B------:R2:W-:Y:S06]  /*26f0*/  MEMBAR.ALL.CTA ;  /* 0x0000000000007992 */ /* 0x0005ec0000008000 */
[----:B--2---:R-:W2:Y:S01]  /*2700*/  FENCE.VIEW.ASYNC.S ;  /* 0x00000000000073c6 */ /* 0x004ea20000000000 */
[----:B------:R-:W-:Y:S01]  /*2710*/  SEL R11, R11, RZ, P1 ;  /* 0x000000ff0b0b7207 */ /* 0x000fe20000800000 */
[----:B--2---:R2:W-:Y:S01]  /*2720*/  SYNCS.ARRIVE.TRANS64.RED.A1T0 RZ, [R0+URZ], RZ ;  /* 0x000000ff00ff79a7 */ /* 0x0045e200081004ff */
[----:B-1----:R-:W-:-:S02]  /*2730*/  LOP3.LUT P3, RZ, R6, 0x1, RZ, 0xc0, !PT ;  /* 0x0000000106ff7812 */ /* 0x002fc4000786c0ff */
[----:B------:R-:W-:-:S04]  /*2740*/  SEL R4, RZ, 0x1, P1 ;  /* 0x00000001ff047807 */ /* 0x000fc80000800000 */
[----:B------:R-:W-:Y:S02]  /*2750*/  LOP3.LUT R10, R10, R4, RZ, 0x3c, !PT ;  /* 0x000000040a0a7212 */ /* 0x000fe400078e3cff */
[----:B--2---:R-:W-:-:S04]  /*2760*/  SEL R0, RZ, 0x1, P0 ;  /* 0x00000001ff007807 */ /* 0x004fc80000000000 */
[----:B------:R-:W-:Y:S01]  /*2770*/  LOP3.LUT R9, R9, R0, RZ, 0x3c, !PT ;  /* 0x0000000009097212 */ /* 0x000fe200078e3cff */
[----:B------:R-:W-:Y:S06]  /*2780*/  @P3 BRA `(.L_x_42) ;  /* 0xfffffffc002c3947 */ /* 0x000fec000383ffff */
[----:B------:R-:W-:Y:S01]  /*2790*/  ULEA UR5, UR6, UR37, 0x3 ;  /* 0x0000002506057291 */ /* 0x000fe2000f8e18ff */
[----:B------:R-:W-:-:S08]  /*27a0*/  SHF.L.U32 R2, R12, 0x1f, RZ ;  /* 0x0000001f0c027819 */ /* 0x000fd000000006ff */
[----:B------:R-:W1:Y:S02]  /*27b0*/  SYNCS.PHASECHK.TRANS64 P0, [UR5+0x80], R2 ;  /* 0x00008002ff0075a7 */ /* 0x000e640008001005 */
[----:B-1----:R-:W-:Y:S05]  /*27c0*/  @P0 BRA `(.L_x_43) ;  /* 0x0000000000080947 */ /* 0x002fea0003800000 */
[----:B------:R-:W1:Y:S02]  /*27d0*/  SYNCS.PHASECHK.TRANS64.TRYWAIT P0, [UR5+0x80], R2 ;  /* 0x00008002ff0075a7 */ /* 0x000e640008001105 */
[----:B-1----:R-:W-:Y:S05]  /*27e0*/  @!P0 BRA `(.L_x_44) ;  /* 0x0000006400808947 */ /* 0x002fea0003800000 */
.L_x_43:
[----:B------:R-:W-:-:S04]  /*27f0*/  UIADD3 UR4, UPT, UPT, UR6, 0x1, URZ ;  /* 0x0000000106047890 */ /* 0x000fc8000fffe0ff */
[----:B------:R-:W-:-:S04]  /*2800*/  UISETP.NE.AND UP0, UPT, UR4, 0x2, UPT ;  /* 0x000000020400788c */ /* 0x000fc8000bf05270 */
[----:B------:R-:W-:Y:S02]  /*2810*/  USEL UR7, URZ, 0x1, UP0 ;  /* 0x00000001ff077887 */ /* 0x000fe40008000000 */
[----:B------:R-:W-:-:S04]  /*2820*/  USEL UR4, UR4, URZ, UP0 ;  /* 0x000000ff04047287 */ /* 0x000fc80008000000 */
[----:B------:R-:W-:Y:S01]  /*2830*/  ULEA UR4, UR4, UR37, 0x3 ;  /* 0x0000002504047291 */ /* 0x000fe2000f8e18ff */
[----:B-1----:R-:W-:-:S04]  /*2840*/  LOP3.LUT R2, R12, UR7, RZ, 0x3c, !PT ;  /* 0x000000070c027c12 */ /* 0x002fc8000f8e3cff */
[----:B------:R-:W-:-:S04]  /*2850*/  SHF.L.U32 R0, R2, 0x1f, RZ ;  /* 0x0000001f02007819 */ /* 0x000fc800000006ff */
[----:B------:R-:W1:Y:S02]  /*2860*/  SYNCS.PHASECHK.TRANS64 P0, [UR4+0x80], R0 ;  /* 0x00008000ff0075a7 */ /* 0x000e640008001004 */
[----:B-1----:R-:W-:Y:S05]  /*2870*/  @P0 EXIT ;  /* 0x000000000000094d */ /* 0x002fea0003800000 */
[----:B------:R-:W-:Y:S02]  /*2880*/  SHF.L.U32 R2, R2, 0x1f, RZ ;  /* 0x0000001f02027819 */ /* 0x000fe400000006ff */
[----:B------:R-:W-:-:S07]  /*2890*/  MOV R0, UR4 ;  /* 0x0000000400007c02 */ /* 0x000fce0008000f00 */
.L_x_45:
[----:B-1----:R1:W2:Y:S02]  /*28a0*/  SYNCS.PHASECHK.TRANS64.TRYWAIT P0, [R0+URZ+0x80], R2 ;  /* 0x00008002000075a7 */ /* 0x0022a400080011ff */
[----:B--2---:R-:W-:Y:S05]  /*28b0*/  @!P0 NANOSLEEP.SYNCS 0x989680 ;  /* 0x009896800000895d */ /* 0x004fea0003900000 */
[----:B------:R-:W2:Y:S02]  /*28c0*/  @!P0 SYNCS.PHASECHK.TRANS64 P0, [R0+URZ+0x80], R2 ;  /* 0x00008002000085a7 */ /* 0x000ea400080010ff */
[----:B--2---:R-:W-:Y:S05]  /*28d0*/  @P0 EXIT ;  /* 0x000000000000094d */ /* 0x004fea0003800000 */
[----:B------:R-:W-:Y:S05]  /*28e0*/  BRA `(.L_x_45) ;  /* 0xfffffffc00ec7947 */ /* 0x000fea000383ffff */
.L_x_38:
[----:B------:R-:W-:-:S09]  /*28f0*/  UISETP.NE.AND UP1, UPT, UR8, URZ, UPT ;  /* 0x000000ff0800728c */ /* 0x000fd2000bf25270 */
[----:B------:R-:W-:Y:S05]  /*2900*/  BRA.U UP1, `(.L_x_46) ;  /* 0x0000000d01b47547 */ /* 0x000fea000b800000 */
[----:B------:R-:W-:Y:S01]  /*2910*/  UMOV UR4, 0x40 ;  /* 0x0000004000047882 */ /* 0x000fe20000000000 */
[----:B------:R-:W-:Y:S01]  /*2920*/  NOP ;  /* 0x0000000000007918 */ /* 0x000fe20000000000 */
[----:B------:R-:W-:Y:S01]  /*2930*/  ULEA UR4, UR37, UR4, 0x18 ;  /* 0x0000000425047291 */ /* 0x000fe2000f8ec0ff */
[----:B------:R-:W-:Y:S02]  /*2940*/  UMOV UR5, 0x400 ;  /* 0x0000040000057882 */ /* 0x000fe40000000000 */
[----:B------:R-:W-:-:S06]  /*2950*/  ULEA UR37, UR37, UR5, 0x18 ;  /* 0x0000000525257291 */ /* 0x000fcc000f8ec0ff */
[----:B------:R-:W1:Y:S02]  /*2960*/  LDS.U8 R0, [UR4+0x1c] ;  /* 0x00001c04ff007984 */ /* 0x000e640008000000 */
[----:B-1----:R-:W-:-:S13]  /*2970*/  ISETP.NE.AND P0, PT, R0, RZ, PT ;  /* 0x000000ff0000720c */ /* 0x002fda0003f05270 */
[----:B------:R-:W-:Y:S05]  /*2980*/  @P0 BRA `(.L_x_47) ;  /* 0x0000000000580947 */ /* 0x000fea0003800000 */
[----:B------:R-:W-:-:S13]  /*2990*/  ELECT P0, URZ, PT ;  /* 0x0000000000ff782f */ /* 0x000fda0003800000 */
[----:B------:R-:W-:Y:S05]  /*29a0*/  @!P0 BRA `(.L_x_48) ;  /* 0x0000000000608947 */ /* 0x000fea0003800000 */
[----:B------:R-:W-:Y:S01]  /*29b0*/  UMOV UR5, 0x10 ;  /* 0x0000001000057882 */ /* 0x000fe20000000000 */
[----:B------:R-:W-:Y:S01]  /*29c0*/  HFMA2 R0, -RZ, RZ, 0, 5.9604644775390625e-08 ;  /* 0x00000001ff007431 */ /* 0x000fe200000001ff */
[----:B------:R-:W-:-:S03]  /*29d0*/  MOV R2, 0xffff ;  /* 0x0000ffff00027802 */ /* 0x000fc60000000f00 */
[----:B------:R-:W-:Y:S04]  /*29e0*/  DEPBAR.LE SB1, 0x36 ;  /* 0x00009d800000791a */ /* 0x000fe80000000000 */
[----:B------:R-:W1:Y:S02]  /*29f0*/  UTCATOMSWS.FIND_AND_SET.ALIGN UP0, UR5, UR5 ;  /* 0x00000005000575e3 */ /* 0x000e640008000800 */
[----:B-1----:R-:W-:Y:S01]  /*2a00*/  MOV R3, UR5 ;  /* 0x0000000500037c02 */ /* 0x002fe20008000f00 */
[----:B------:R-:W-:Y:S06]  /*2a10*/  BRA.U UP0, `(.L_x_49) ;  /* 0x0000000100187547 */ /* 0x000fec000b800000 */
.L_x_50:
[----:B------:R-:W-:Y:S05]  /*2a20*/  NANOSLEEP 0x64 ;  /* 0x000000640000795d */ /* 0x000fea0003800000 */
[----:B------:R-:W-:-:S05]  /*2a30*/  UMOV UR5, 0x10 ;  /* 0x0000001000057882 */ /* 0x000fca0000000000 */
[----:B------:R-:W-:Y:S04]  /*2a40*/  DEPBAR.LE SB1, 0x36 ;  /* 0x00009d800000791a */ /* 0x000fe80000000000 */
[----:B------:R-:W1:Y:S02]  /*2a50*/  UTCATOMSWS.FIND_AND_SET.ALIGN UP0, UR5, UR5 ;  /* 0x00000005000575e3 */ /* 0x000e640008000800 */
[----:B-1----:R-:W-:Y:S01]  /*2a60*/  MOV R3, UR5 ;  /* 0x0000000500037c02 */ /* 0x002fe20008000f00 */
[----:B------:R-:W-:Y:S05]  /*2a70*/  BRA.U !UP0, `(.L_x_50) ;  /* 0xfffffffd08e87547 */ /* 0x000fea000b83ffff */
.L_x_49:
[-C--:B------:R-:W-:Y:S02]  /*2a80*/  SHF.L.U32 R2, R2, R3.reuse, RZ ;  /* 0x0000000302027219 */ /* 0x080fe400000006ff */
[----:B------:R-:W-:Y:S01]  /*2a90*/  SHF.L.U32 R0, R0, R3, RZ ;  /* 0x0000000300007219 */ /* 0x000fe200000006ff */
[----:B------:R-:W-:Y:S02]  /*2aa0*/  IMAD.SHL.U32 R3, R3, 0x20, RZ ;  /* 0x0000002003037824 */ /* 0x000fe400078e00ff */
[----:B------:R1:W-:Y:S04]  /*2ab0*/  ATOMS.OR RZ, [UR4+0x14], R2 ;  /* 0x00001402ffff798c */ /* 0x0003e8000b000004 */
[----:B------:R1:W-:Y:S04]  /*2ac0*/  ATOMS.OR RZ, [UR4+0x18], R0 ;  /* 0x00001800ffff798c */ /* 0x0003e8000b000004 */
[----:B------:R1:W-:Y:S01]  /*2ad0*/  STS [UR37+0x120], R3 ;  /* 0x00012003ff007988 */ /* 0x0003e20008000825 */
[----:B------:R-:W-:Y:S05]  /*2ae0*/  BRA `(.L_x_48) ;  /* 0x0000000000107947 */ /* 0x000fea0003800000 */
.L_x_47:
[----:B------:R-:W-:Y:S02]  /*2af0*/  MOV R0, 0xffffffff ;  /* 0xffffffff00007802 */ /* 0x000fe40000000f00 */
[----:B------:R-:W-:-:S03]  /*2b00*/  MOV R2, 0x2b30 ;  /* 0x00002b3000027802 */ /* 0x000fc60000000f00 */
[----:B------:R1:W-:Y:S04]  /*2b10*/  STS [UR37+0x120], R0 ;  /* 0x00012000ff007988 */ /* 0x0003e80008000825 */
[----:B-1-3-5:R-:W-:Y:S05]  /*2b20*/  CALL.REL.NOINC `($__internal_1_$__cuda_sm10x_tcgen05_guardrail_trap_phase_invalid_during_alloc) ;  /* 0x0000006800c87944 */ /* 0x02afea0003c00000 */
.L_x_48:
[----:B------:R-:W-:Y:S05]  /*2b30*/  WARPSYNC.ALL ;  /* 0x0000000000007948 */ /* 0x000fea0003800000 */
[----:B------:R-:W2:Y:S01]  /*2b40*/  S2UR UR5, SR_CgaCtaId ;  /* 0x00000000000579c3 */ /* 0x000ea20000008800 */
[----:B------:R-:W-:Y:S01]  /*2b50*/  UMOV UR4, 0x400 ;  /* 0x0000040000047882 */ /* 0x000fe20000000000 */
[----:B------:R-:W-:-:S06]  /*2b60*/  NOP ;  /* 0x0000000000007918 */ /* 0x000fcc0000000000 */
[----:B------:R-:W-:Y:S06]  /*2b70*/  BAR.ARV 0x6, 0xa0 ;  /* 0x0182800000007b1d */ /* 0x000fec0000002000 */
[----:B------:R-:W4:Y:S01]  /*2b80*/  LDCU UR7, c[0x0][0x38c] ;  /* 0x00007180ff0777ac */ /* 0x000f220008000800 */
[----:B------:R-:W-:Y:S01]  /*2b90*/  IMAD.MOV.U32 R11, RZ, RZ, 0x1 ;  /* 0x00000001ff0b7424 */ /* 0x000fe200078e00ff */
[----:B------:R-:W-:Y:S01]  /*2ba0*/  CS2R R8, SRZ ;  /* 0x0000000000087805 */ /* 0x000fe2000001ff00 */
[----:B------:R-:W-:Y:S01]  /*2bb0*/  IMAD.MOV.U32 R10, RZ, RZ, RZ ;  /* 0x000000ffff0a7224 */ /* 0x000fe200078e00ff */
[----:B------:R-:W3:Y:S01]  /*2bc0*/  LDCU UR6, c[0x0][0x38c] ;  /* 0x00007180ff0677ac */ /* 0x000ee20008000800 */
[----:B------:R-:W-:Y:S01]  /*2bd0*/  UMOV UR15, URZ ;  /* 0x000000ff000f7c82 */ /* 0x000fe20008000000 */
[----:B------:R-:W-:Y:S01]  /*2be0*/  UMOV UR14, URZ ;  /* 0x000000ff000e7c82 */ /* 0x000fe20008000000 */
[----:B--2---:R-:W-:Y:S01]  /*2bf0*/  ULEA UR5, UR5, UR4, 0x18 ;  /* 0x0000000405057291 */ /* 0x004fe2000f8ec0ff */
[----:B------:R-:W-:Y:S01]  /*2c00*/  UMOV UR24, 0x0 ;  /* 0x0000000000187882 */ /* 0x000fe20000000000 */
[----:B------:R-:W-:-:S02]  /*2c10*/  UMOV UR25, 0x8200010 ;  /* 0x0820001000197882 */ /* 0x000fc40000000000 */
[----:B------:R-:W-:Y:S02]  /*2c20*/  UIADD3 UR10, UPT, UPT, UR5, 0x8400, URZ ;  /* 0x00008400050a7890 */ /* 0x000fe4000fffe0ff */
[----:B------:R-:W-:Y:S02]  /*2c30*/  UIADD3 UR11, UPT, UPT, UR5, 0x10400, URZ ;  /* 0x00010400050b7890 */ /* 0x000fe4000fffe0ff */
[----:B----4-:R-:W-:Y:S01]  /*2c40*/  UIADD3 UR7, UPT, UPT, UR7, 0x3f, URZ ;  /* 0x0000003f07077890 */ /* 0x010fe2000fffe0ff */
[----:B-1----:R-:W1:Y:S01]  /*2c50*/  LDS R0, [UR5+0x120] ;  /* 0x00012005ff007984 */ /* 0x002e620008000800 */
[----:B------:R-:W-:Y:S02]  /*2c60*/  USHF.R.U32.HI UR10, URZ, 0x4, UR10 ;  /* 0x00000004ff0a7899 */ /* 0x000fe4000801160a */
[----:B------:R-:W-:Y:S02]  /*2c70*/  USHF.R.S32.HI UR4, URZ, 0x1f, UR7 ;  /* 0x0000001fff047899 */ /* 0x000fe40008011407 */
[----:B------:R-:W-:-:S02]  /*2c80*/  USHF.R.U32.HI UR11, URZ, 0x4, UR11 ;  /* 0x00000004ff0b7899 */ /* 0x000fc4000801160b */
[----:B------:R-:W-:Y:S02]  /*2c90*/  ULEA.HI UR4, UR4, UR7, URZ, 0x6 ;  /* 0x0000000704047291 */ /* 0x000fe4000f8f30ff */
[----:B------:R-:W-:Y:S02]  /*2ca0*/  ULOP3.LUT UR10, UR10, 0x3fff, URZ, 0xc0, !UPT ;  /* 0x00003fff0a0a7892 */ /* 0x000fe4000f8ec0ff */
[----:B------:R-:W-:Y:S02]  /*2cb0*/  USHF.R.S32.HI UR4, URZ, 0x6, UR4 ;  /* 0x00000006ff047899 */ /* 0x000fe40008011404 */
[----:B------:R-:W-:Y:S02]  /*2cc0*/  ULOP3.LUT UR11, UR11, 0x3fff, URZ, 0xc0, !UPT ;  /* 0x00003fff0b0b7892 */ /* 0x000fe4000f8ec0ff */
[----:B------:R-:W-:Y:S01]  /*2cd0*/  UISETP.LT.AND UP0, UPT, UR4, 0x1, UPT ;  /* 0x000000010400788c */ /* 0x000fe2000bf01270 */
[----:B------:R-:W-:Y:S01]  /*2ce0*/  UMOV UR22, 0x0 ;  /* 0x0000000000167882 */ /* 0x000fe20000000000 */
[----:B------:R-:W-:-:S02]  /*2cf0*/  UMOV UR23, 0x8200010 ;  /* 0x0820001000177882 */ /* 0x000fc40000000000 */
[----:B------:R-:W-:Y:S02]  /*2d00*/  USEL UR9, UR4, 0x1, !UP0 ;  /* 0x0000000104097887 */ /* 0x000fe4000c000000 */
[----:B------:R-:W-:Y:S02]  /*2d10*/  ULOP3.LUT UR10, UR10, 0x10000, URZ, 0xfc, !UPT ;  /* 0x000100000a0a7892 */ /* 0x000fe4000f8efcff */
[----:B------:R-:W-:Y:S02]  /*2d20*/  ULOP3.LUT UR11, UR11, 0x10000, URZ, 0xfc, !UPT ;  /* 0x000100000b0b7892 */ /* 0x000fe4000f8efcff */
[----:B------:R-:W-:Y:S02]  /*2d30*/  UIADD3 UR9, UPT, UPT, -UR9, URZ, URZ ;  /* 0x000000ff09097290 */ /* 0x000fe4000fffe1ff */
[----:B---3--:R-:W-:Y:S01]  /*2d40*/  UISETP.GE.AND UP3, UPT, UR6, 0x1, UPT ;  /* 0x000000010600788c */ /* 0x008fe2000bf66270 */
[----:B------:R-:W-:Y:S01]  /*2d50*/  UMOV UR20, 0x0 ;  /* 0x0000000000147882 */ /* 0x000fe20000000000 */
[----:B------:R-:W-:Y:S01]  /*2d60*/  UMOV UR21, 0x8200010 ;  /* 0x0820001000157882 */ /* 0x000fe20000000000 */
[----:B------:R-:W-:Y:S01]  /*2d70*/  UMOV UR18, 0x0 ;  /* 0x0000000000127882 */ /* 0x000fe20000000000 */
[----:B------:R-:W-:Y:S01]  /*2d80*/  UMOV UR19, 0x8200010 ;  /* 0x0820001000137882 */ /* 0x000fe20000000000 */
[----:B-1----:R-:W-:-:S15]  /*2d90*/  R2UR UR16, R0 ;  /* 0x00000000001072ca */ /* 0x002fde00000e0000 */
.L_x_57:
[----:B------:R-:W-:Y:S02]  /*2da0*/  LEA R0, R10, UR5, 0x3 ;  /* 0x000000050a007c11 */ /* 0x000fe4000f8e18ff */
[----:B------:R-:W-:Y:S02]  /*2db0*/  SHF.L.U32 R2, R9, 0x1f, RZ ;  /* 0x0000001f09027819 */ /* 0x000fe400000006ff */
[----:B------:R-:W-:Y:S01]  /*2dc0*/  PLOP3.LUT P0, PT, PT, PT, UP3, 0x80, 0x8 ;  /* 0x000000000008781c */ /* 0x000fe20003f0f038 */
[----:B------:R-:W-:Y:S01]  /*2dd0*/  VIADD R3, R0, 0x80 ;  /* 0x0000008000037836 */ /* 0x000fe20000000000 */
[----:B-1----:R-:W1:Y:S02]  /*2de0*/  SYNCS.PHASECHK.TRANS64.TRYWAIT P1, [R0+URZ+0x70], R2 ;  /* 0x00007002000075a7 */ /* 0x002e6400080211ff */
[----:B-1-3--:R-:W-:Y:S09]  /*2df0*/  @!P1 BRA `(.L_x_51) ;  /* 0x0000006000149947 */ /* 0x00aff20003800000 */
.L_x_140:
[----:B------:R-:W-:Y:S01]  /*2e00*/  LEA R4, R10, UR5, 0x4 ;  /* 0x000000050a047c11 */ /* 0x000fe2000f8e20ff */
[----:B------:R-:W-:Y:S01]  /*2e10*/  @UP3 ULEA UR6, UR14, UR5, 0x3 ;  /* 0x000000050e063291 */ /* 0x000fe2000f8e18ff */
[----:B------:R-:W-:Y:S01]  /*2e20*/  PLOP3.LUT P2, PT, PT, PT, PT, 0x80, 0x8 ;  /* 0x000000000008781c */ /* 0x000fe20003f4f070 */
[----:B------:R-:W-:Y:S01]  /*2e30*/  ULEA UR7, UR15, UR5, 0x3 ;  /* 0x000000050f077291 */ /* 0x000fe2000f8e18ff */
[----:B------:R-:W-:Y:S01]  /*2e40*/  PRMT R3, RZ, 0x654, R3 ;  /* 0x00000654ff037816 */ /* 0x000fe20000000003 */
[----:B------:R-:W-:Y:S01]  /*2e50*/  ULEA UR8, UR15, UR16, 0x7 ;  /* 0x000000100f087291 */ /* 0x000fe2000f8e38ff */
[----:B------:R-:W2:Y:S01]  /*2e60*/  LDS.128 R4, [R4+0x100] ;  /* 0x0001000004047984 */ /* 0x000ea20000000c00 */
[----:B-1----:R-:W-:Y:S02]  /*2e70*/  @P0 SHF.L.U32 R2, R8, 0x1f, RZ ;  /* 0x0000001f08020819 */ /* 0x002fe400000006ff */
[----:B------:R-:W-:Y:S01]  /*2e80*/  SHF.L.U32 R0, R11, 0x1f, RZ ;  /* 0x0000001f0b007819 */ /* 0x000fe200000006ff */
[----:B------:R-:W-:Y:S01]  /*2e90*/  @!PT LDS RZ, [RZ] ;  /* 0x00000000fffff984 */ /* 0x000fe20000000800 */
[----:B------:R-:W-:Y:S01]  /*2ea0*/  @!PT LDS RZ, [RZ] ;  /* 0x00000000fffff984 */ /* 0x000fe20000000800 */
[----:B------:R-:W-:Y:S01]  /*2eb0*/  @!PT LDS RZ, [RZ] ;  /* 0x00000000fffff984 */ /* 0x000fe20000000800 */
[----:B------:R-:W-:Y:S01]  /*2ec0*/  @!PT LDS RZ, [RZ] ;  /* 0x00000000fffff984 */ /* 0x000fe20000000800 */
[----:B------:R1:W-:Y:S06]  /*2ed0*/  MEMBAR.ALL.CTA ;  /* 0x0000000000007992 */ /* 0x0003ec0000008000 */
[----:B-1----:R-:W1:Y:S02]  /*2ee0*/  FENCE.VIEW.ASYNC.S ;  /* 0x00000000000073c6 */ /* 0x002e640000000000 */
[----:B-1----:R1:W-:Y:S01]  /*2ef0*/  SYNCS.ARRIVE.TRANS64.RED.A1T0 RZ, [R3+URZ], RZ ;  /* 0x000000ff03ff79a7 */ /* 0x0023e200081004ff */
[----:B------:R1:W3:Y:S01]  /*2f00*/  @P0 SYNCS.PHASECHK.TRANS64.TRYWAIT P2, [UR6], R2 ;  /* 0x00000002ff0005a7 */ /* 0x0002e20008041106 */
[----:B--2---:R-:W-:Y:S01]  /*2f10*/  LOP3.LUT P1, RZ, R6, 0x1, RZ, 0xc0, !PT ;  /* 0x0000000106ff7812 */ /* 0x004fe2000782c0ff */
[----:B------:R-:W2:Y:S02]  /*2f20*/  SYNCS.PHASECHK.TRANS64.TRYWAIT P0, [UR7+0xb0], R0 ;  /* 0x0000b000ff0075a7 */ /* 0x000ea40008001107 */
[----:B-123--:R-:W-:Y:S10]  /*2f30*/  @!P0 BRA `(.L_x_52) ;  /* 0x0000005c00d88947 */ /* 0x00eff40003800000 */
.L_x_142:
[----:B------:R-:W-:Y:S01]  /*2f40*/  IADD3 R10, PT, PT, R10, 0x1, RZ ;  /* 0x000000010a0a7810 */ /* 0x000fe20007ffe0ff */
[----:B------:R-:W-:Y:S06]  /*2f50*/  BRA.U !UP3, `(.L_x_53) ;  /* 0x000000010bc07547 */ /* 0x000fec000b800000 */
[----:B------:R-:W-:Y:S01]  /*2f60*/  UPLOP3.LUT UP4, UPT, UPT, UPT, UPT, 0x40, 0x4 ;  /* 0x000000000004789c */ /* 0x000fe20003f8e870 */
[----:B------:R-:W-:Y:S01]  /*2f70*/  UMOV UR13, UR9 ;  /* 0x00000009000d7c82 */ /* 0x000fe20008000000 */
[----:B------:R-:W-:Y:S01]  /*2f80*/  UMOV UR12, UR4 ;  /* 0x00000004000c7c82 */ /* 0x000fe20008000000 */
[----:B------:R-:W-:-:S08]  /*2f90*/  UMOV UR17, UR14 ;  /* 0x0000000e00117c82 */ /* 0x000fd00008000000 */
.L_x_56:
[----:B------:R-:W-:Y:S02]  /*2fa0*/  UIADD3 UR13, UPT, UPT, UR13, 0x1, URZ ;  /* 0x000000010d0d7890 */ /* 0x000fe4000fffe0ff */
[----:B--2---:R-:W-:Y:S02]  /*2fb0*/  ULEA UR6, UR17, UR5, 0x3 ;  /* 0x0000000511067291 */ /* 0x004fe4000f8e18ff */
[----:B------:R-:W-:Y:S01]  /*2fc0*/  UISETP.NE.AND UP0, UPT, UR13, URZ, UPT ;  /* 0x000000ff0d00728c */ /* 0x000fe2000bf05270 */
[----:B---3--:R-:W-:Y:S10]  /*2fd0*/  @P2 BRA `(.L_x_54) ;  /* 0x00000000000c2947 */ /* 0x008ff40003800000 */
[----:B-1----:R-:W-:Y:S04]  /*2fe0*/  SHF.L.U32 R2, R8, 0x1f, RZ ;  /* 0x0000001f08027819 */ /* 0x002fe800000006ff */
[----:B------:R-:W1:Y:S02]  /*2ff0*/  SYNCS.PHASECHK.TRANS64.TRYWAIT P0, [UR6], R2 ;  /* 0x00000002ff0075a7 */ /* 0x000e640008001106 */
[----:B-1----:R-:W-:Y:S05]  /*3000*/  @!P0 BRA `(.L_x_55) ;  /* 0x0000005c00bc8947 */ /* 0x002fea0003800000 */
.L_x_54:
[----:B------:R-:W-:Y:S01]  /*3010*/  UISETP.NE.AND UP1, UPT, UR12, 0x1, UPT ;  /* 0x000000010c00788c */ /* 0x000fe2000bf25270 */
[----:B------:R-:W-:Y:S01]  /*3020*/  PLOP3.LUT P2, PT, PT, PT, PT, 0x80, 0x8 ;  /* 0x000000000008781c */ /* 0x000fe20003f4f070 */
[----:B------:R-:W-:Y:S02]  /*3030*/  UIADD3 UR14, UPT, UPT, UR17, 0x1, URZ ;  /* 0x00000001110e7890 */ /* 0x000fe4000fffe0ff */
[----:B------:R-:W-:Y:S02]  /*3040*/  ULEA UR28, UR17, UR11, 0xa ;  /* 0x0000000b111c7291 */ /* 0x000fe4000f8e50ff */
[----:B------:R-:W-:Y:S01]  /*3050*/  UISETP.NE.AND UP2, UPT, UR14, 0x2, UPT ;  /* 0x000000020e00788c */ /* 0x000fe2000bf45270 */
[----:B------:R-:W-:Y:S01]  /*3060*/  PLOP3.LUT P0, PT, PT, PT, UP1, 0x80, 0x8 ;  /* 0x000000000008781c */ /* 0x000fe20003f0f018 */
[----:B------:R-:W-:Y:S02]  /*3070*/  UIADD3 UR40, UPT, UPT, UR28, 0x2, URZ ;  /* 0x000000021c287890 */ /* 0x000fe4000fffe0ff */
[----:B------:R-:W-:Y:S02]  /*3080*/  USEL UR27, URZ, 0x1, UP2 ;  /* 0x00000001ff1b7887 */ /* 0x000fe40009000000 */
[----:B------:R-:W-:Y:S02]  /*3090*/  USEL UR14, UR14, URZ, UP2 ;  /* 0x000000ff0e0e7287 */ /* 0x000fe40009000000 */
[----:B------:R-:W-:Y:S02]  /*30a0*/  UIADD3 UR36, UPT, UPT, UR28, 0x4, URZ ;  /* 0x000000041c247890 */ /* 0x000fe4000fffe0ff */
[----:B------:R-:W-:Y:S01]  /*30b0*/  @UP1 ULEA UR26, UR14, UR5, 0x3 ;  /* 0x000000050e1a1291 */ /* 0x000fe2000f8e18ff */
[----:B------:R-:W-:Y:S01]  /*30c0*/  LOP3.LUT R8, R8, UR27, RZ, 0x3c, !PT ;  /* 0x0000001b08087c12 */ /* 0x000fe2000f8e3cff */
[----:B------:R-:W-:Y:S02]  /*30d0*/  UIADD3 UR32, UPT, UPT, UR28, 0x6, URZ ;  /* 0x000000061c207890 */ /* 0x000fe4000fffe0ff */
[----:B------:R-:W-:Y:S01]  /*30e0*/  UIADD3 UR6, UPT, UPT, UR6, 0x10, URZ ;  /* 0x0000001006067890 */ /* 0x000fe2000fffe0ff */
[----:B-1----:R-:W-:Y:S01]  /*30f0*/  @P0 SHF.L.U32 R0, R8, 0x1f, RZ ;  /* 0x0000001f08000819 */ /* 0x002fe200000006ff */
[----:B------:R-:W-:Y:S01]  /*3100*/  UIADD3 UR12, UPT, UPT, UR12, -0x1, URZ ;  /* 0xffffffff0c0c7890 */ /* 0x000fe2000fffe0ff */
[----:B------:R-:W-:Y:S02]  /*3110*/  UMOV UR29, 0x40004040 ;  /* 0x40004040001d7882 */ /* 0x000fe40000000000 */
[----:B------:R2:W3:Y:S01]  /*3120*/  @P0 SYNCS.PHASECHK.TRANS64.TRYWAIT P2, [UR26], R0 ;  /* 0x00000000ff0005a7 */ /* 0x0004e2000804111a */
[----:B------:R-:W-:Y:S01]  /*3130*/  ULEA UR26, UR17, UR10, 0xa ;  /* 0x0000000a111a7291 */ /* 0x000fe2000f8e50ff */
[----:B------:R-:W-:Y:S01]  /*3140*/  UMOV UR27, 0x40004040 ;  /* 0x40004040001b7882 */ /* 0x000fe20000000000 */
[----:B------:R-:W-:Y:S02]  /*3150*/  UMOV UR41, 0x40004040 ;  /* 0x4000404000297882 */ /* 0x000fe40000000000 */
[----:B------:R-:W-:Y:S02]  /*3160*/  UIADD3 UR38, UPT, UPT, UR26, 0x2, URZ ;  /* 0x000000021a267890 */ /* 0x000fe4000fffe0ff */
[----:B------:R-:W-:Y:S02]  /*3170*/  UIADD3 UR34, UPT, UPT, UR26, 0x4, URZ ;  /* 0x000000041a227890 */ /* 0x000fe4000fffe0ff */
[----:B------:R-:W-:Y:S01]  /*3180*/  UIADD3 UR30, UPT, UPT, UR26, 0x6, URZ ;  /* 0x000000061a1e7890 */ /* 0x000fe2000fffe0ff */
[----:B------:R2:W-:Y:S01]  /*3190*/  UTCHMMA gdesc[UR26], gdesc[UR28], tmem[UR8], tmem[UR24], idesc[UR25], UP4 ;  /* 0x00ff181c1a0075ea */ /* 0x0005e2000a000008 */
[----:B------:R-:W-:Y:S01]  /*31a0*/  UPLOP3.LUT UP4, UPT, UPT, UPT, UPT, 0x80, 0x8 ;  /* 0x000000000008789c */ /* 0x000fe20003f8f070 */
[----:B------:R-:W-:Y:S01]  /*31b0*/  UMOV UR39, 0x40004040 ;  /* 0x4000404000277882 */ /* 0x000fe20000000000 */
[----:B------:R-:W-:Y:S01]  /*31c0*/  UMOV UR37, 0x40004040 ;  /* 0x4000404000257882 */ /* 0x000fe20000000000 */
[----:B------:R2:W-:Y:S01]  /*31d0*/  UTCHMMA gdesc[UR38], gdesc[UR40], tmem[UR8], tmem[UR22], idesc[UR23], UPT ;  /* 0x00ff1628260075ea */ /* 0x0005e2000b800008 */
[----:B------:R-:W-:Y:S01]  /*31e0*/  UMOV UR35, 0x40004040 ;  /* 0x4000404000237882 */ /* 0x000fe20000000000 */
[----:B------:R-:W-:Y:S01]  /*31f0*/  UMOV UR33, 0x40004040 ;  /* 0x4000404000217882 */ /* 0x000fe20000000000 */
[----:B------:R-:W-:Y:S01]  /*3200*/  UMOV UR31, 0x40004040 ;  /* 0x40004040001f7882 */ /* 0x000fe20000000000 */
[----:B------:R2:W-:Y:S01]  /*3210*/  UTCHMMA gdesc[UR34], gdesc[UR36], tmem[UR8], tmem[UR20], idesc[UR21], UPT ;  /* 0x00ff1424220075ea */ /* 0x0005e2000b800008 */
[----:B------:R2:W-:Y:S01]  /*3220*/  UTCHMMA gdesc[UR30], gdesc[UR32], tmem[UR8], tmem[UR18], idesc[UR19], UPT ;  /* 0x00ff12201e0075ea */ /* 0x0005e2000b800008 */
[----:B------:R2:W-:Y:S01]  /*3230*/  UTCBAR [UR6], URZ ;  /* 0x000000ff060073e9 */ /* 0x0005e200080000ff */
[----:B------:R-:W-:Y:S01]  /*3240*/  UMOV UR17, UR14 ;  /* 0x0000000e00117c82 */ /* 0x000fe20008000000 */
[----:B------:R-:W-:Y:S05]  /*3250*/  BRA.U UP0, `(.L_x_56) ;  /* 0xfffffffd00507547 */ /* 0x000fea000b83ffff */
.L_x_53:
[----:B------:R-:W-:Y:S01]  /*3260*/  UIADD3 UR15, UPT, UPT, UR15, 0x1, URZ ;  /* 0x000000010f0f7890 */ /* 0x000fe2000fffe0ff */
[C---:B------:R-:W-:Y:S01]  /*3270*/  ISETP.NE.AND P0, PT, R10.reuse, 0x2, PT ;  /* 0x000000020a00780c */ /* 0x040fe20003f05270 */
[----:B------:R-:W-:Y:S02]  /*3280*/  UIADD3 UR7, UPT, UPT, UR7, 0x90, URZ ;  /* 0x0000009007077890 */ /* 0x000fe4000fffe0ff */
[----:B------:R-:W-:Y:S01]  /*3290*/  UISETP.NE.AND UP0, UPT, UR15, 0x4, UPT ;  /* 0x000000040f00788c */ /* 0x000fe2000bf05270 */
[----:B-12---:R-:W-:Y:S02]  /*32a0*/  SEL R0, RZ, 0x1, P0 ;  /* 0x00000001ff007807 */ /* 0x006fe40000000000 */
[----:B------:R-:W-:Y:S01]  /*32b0*/  SEL R10, R10, RZ, P0 ;  /* 0x000000ff0a0a7207 */ /* 0x000fe20000000000 */
[----:B------:R-:W-:Y:S01]  /*32c0*/  USEL UR6, URZ, 0x1, UP0 ;  /* 0x00000001ff067887 */ /* 0x000fe20008000000 */
[----:B------:R-:W-:Y:S01]  /*32d0*/  LOP3.LUT R9, R9, R0, RZ, 0x3c, !PT ;  /* 0x0000000009097212 */ /* 0x000fe200078e3cff */
[----:B------:R-:W-:Y:S01]  /*32e0*/  USEL UR15, UR15, URZ, UP0 ;  /* 0x000000ff0f0f7287 */ /* 0x000fe20008000000 */
[----:B------:R1:W-:Y:S03]  /*32f0*/  UTCBAR [UR7], URZ ;  /* 0x000000ff070073e9 */ /* 0x0003e600080000ff */
[----:B------:R-:W-:Y:S01]  /*3300*/  LOP3.LUT R11, R11, UR6, RZ, 0x3c, !PT ;  /* 0x000000060b0b7c12 */ /* 0x000fe2000f8e3cff */
[----:B------:R-:W-:Y:S07]  /*3310*/  @P1 BRA `(.L_x_57) ;  /* 0xfffffff800a01947 */ /* 0x000fee000383ffff */
[----:B------:R-:W2:Y:S01]  /*3320*/  S2UR UR4, SR_CgaCtaId ;  /* 0x00000000000479c3 */ /* 0x000ea20000008800 */
[----:B------:R-:W-:Y:S01]  /*3330*/  ELECT P0, URZ, PT ;  /* 0x0000000000ff782f */ /* 0x000fe20003800000 */
[----:B------:R-:W-:Y:S01]  /*3340*/  IMAD.MOV.U32 R0, RZ, RZ, 0x1 ;  /* 0x00000001ff007424 */ /* 0x000fe200078e00ff */
[----:B------:R-:W-:Y:S01]  /*3350*/  UIADD3 UR5, UPT, UPT, UR5, 0xb0, URZ ;  /* 0x000000b005057890 */ /* 0x000fe2000fffe0ff */
[----:B------:R-:W-:Y:S01]  /*3360*/  SHF.L.U32 R2, R11, 0x1f, RZ ;  /* 0x0000001f0b027819 */ /* 0x000fe200000006ff */
[----:B------:R-:W-:-:S03]  /*3370*/  UMOV UR6, 0x40 ;  /* 0x0000004000067882 */ /* 0x000fc60000000000 */
[----:B------:R-:W-:Y:S01]  /*3380*/  UVIRTCOUNT.DEALLOC.SMPOOL 0x80 ;  /* 0x000000800000784c */ /* 0x000fe20000000000 */
[----:B--2---:R-:W-:Y:S02]  /*3390*/  ULEA UR4, UR4, UR6, 0x18 ;  /* 0x0000000604047291 */ /* 0x004fe4000f8ec0ff */
[----:B------:R-:W-:-:S07]  /*33a0*/  ULEA UR6, UR15, UR5, 0x3 ;  /* 0x000000050f067291 */ /* 0x000fce000f8e18ff */
[----:B------:R2:W-:Y:S02]  /*33b0*/  @P0 STS.U8 [UR4+0x1c], R0 ;  /* 0x00001c00ff000988 */ /* 0x0005e40008000004 */
[----:B------:R-:W4:Y:S02]  /*33c0*/  SYNCS.PHASECHK.TRANS64.TRYWAIT P0, [UR6], R2 ;  /* 0x00000002ff0075a7 */ /* 0x000f240008001106 */
[----:B--2-4-:R-:W-:Y:S05]  /*33d0*/  @!P0 BRA `(.L_x_58) ;  /* 0x0000005800e08947 */ /* 0x014fea0003800000 */
.L_x_145:
[----:B-1----:R-:W-:-:S04]  /*33e0*/  UIADD3 UR7, UPT, UPT, UR15, 0x1, URZ ;  /* 0x000000010f077890 */ /* 0x002fc8000fffe0ff */
[----:B------:R-:W-:-:S04]  /*33f0*/  UISETP.NE.AND UP0, UPT, UR7, 0x4, UPT ;  /* 0x000000040700788c */ /* 0x000fc8000bf05270 */
[----:B------:R-:W-:Y:S02]  /*3400*/  USEL UR8, URZ, 0x1, UP0 ;  /* 0x00000001ff087887 */ /* 0x000fe40008000000 */
[----:B------:R-:W-:-:S04]  /*3410*/  USEL UR7, UR7, URZ, UP0 ;  /* 0x000000ff07077287 */ /* 0x000fc80008000000 */
[----:B------:R-:W-:Y:S01]  /*3420*/  ULEA UR6, UR7, UR5, 0x3 ;  /* 0x0000000507067291 */ /* 0x000fe2000f8e18ff */
[----:B--2---:R-:W-:-:S04]  /*3430*/  LOP3.LUT R2, R11, UR8, RZ, 0x3c, !PT ;  /* 0x000000080b027c12 */ /* 0x004fc8000f8e3cff */
[----:B------:R-:W-:-:S04]  /*3440*/  SHF.L.U32 R3, R2, 0x1f, RZ ;  /* 0x0000001f02037819 */ /* 0x000fc800000006ff */
[----:B------:R-:W1:Y:S02]  /*3450*/  SYNCS.PHASECHK.TRANS64.TRYWAIT P0, [UR6], R3 ;  /* 0x00000003ff0075a7 */ /* 0x000e640008001106 */
[----:B-1----:R-:W-:Y:S05]  /*3460*/  @!P0 BRA `(.L_x_59) ;  /* 0x0000005800d48947 */ /* 0x002fea0003800000 */
.L_x_147:
[----:B------:R-:W-:-:S04]  /*3470*/  UIADD3 UR7, UPT, UPT, UR7, 0x1, URZ ;  /* 0x0000000107077890 */ /* 0x000fc8000fffe0ff */
[----:B------:R-:W-:-:S04]  /*3480*/  UISETP.NE.AND UP0, UPT, UR7, 0x4, UPT ;  /* 0x000000040700788c */ /* 0x000fc8000bf05270 */
[----:B------:R-:W-:Y:S02]  /*3490*/  USEL UR8, URZ, 0x1, UP0 ;  /* 0x00000001ff087887 */ /* 0x000fe40008000000 */
[----:B------:R-:W-:-:S04]  /*34a0*/  USEL UR7, UR7, URZ, UP0 ;  /* 0x000000ff07077287 */ /* 0x000fc80008000000 */
[----:B------:R-:W-:Y:S01]  /*34b0*/  ULEA UR6, UR7, UR5, 0x3 ;  /* 0x0000000507067291 */ /* 0x000fe2000f8e18ff */
[----:B------:R-:W-:-:S04]  /*34c0*/  LOP3.LUT R2, R2, UR8, RZ, 0x3c, !PT ;  /* 0x0000000802027c12 */ /* 0x000fc8000f8e3cff */
[----:B-1----:R-:W-:-:S04]  /*34d0*/  SHF.L.U32 R3, R2, 0x1f, RZ ;  /* 0x0000001f02037819 */ /* 0x002fc800000006ff */
[----:B------:R-:W1:Y:S02]  /*34e0*/  SYNCS.PHASECHK.TRANS64.TRYWAIT P0, [UR6], R3 ;  /* 0x00000003ff0075a7 */ /* 0x000e640008001106 */
[----:B-1----:R-:W-:Y:S05]  /*34f0*/  @!P0 BRA `(.L_x_60) ;  /* 0x0000005800c88947 */ /* 0x002fea0003800000 */
.L_x_149:
[----:B------:R-:W-:-:S04]  /*3500*/  UIADD3 UR7, UPT, UPT, UR7, 0x1, URZ ;  /* 0x0000000107077890 */ /* 0x000fc8000fffe0ff */
[----:B------:R-:W-:-:S04]  /*3510*/  UISETP.NE.AND UP0, UPT, UR7, 0x4, UPT ;  /* 0x000000040700788c */ /* 0x000fc8000bf05270 */
[----:B------:R-:W-:Y:S02]  /*3520*/  USEL UR6, URZ, 0x1, UP0 ;  /* 0x00000001ff067887 */ /* 0x000fe40008000000 */
[----:B------:R-:W-:-:S04]  /*3530*/  USEL UR7, UR7, URZ, UP0 ;  /* 0x000000ff07077287 */ /* 0x000fc80008000000 */
[----:B------:R-:W-:Y:S01]  /*3540*/  ULEA UR7, UR7, UR5, 0x3 ;  /* 0x0000000507077291 */ /* 0x000fe2000f8e18ff */
[----:B------:R-:W-:-:S04]  /*3550*/  LOP3.LUT R2, R2, UR6, RZ, 0x3c, !PT ;  /* 0x0000000602027c12 */ /* 0x000fc8000f8e3cff */
[----:B------:R-:W-:-:S04]  /*3560*/  SHF.L.U32 R2, R2, 0x1f, RZ ;  /* 0x0000001f02027819 */ /* 0x000fc800000006ff */
[----:B------:R-:W2:Y:S02]  /*3570*/  SYNCS.PHASECHK.TRANS64.TRYWAIT P0, [UR7], R2 ;  /* 0x00000002ff0075a7 */ /* 0x000ea40008001107 */
[----:B--2---:R-:W-:Y:S05]  /*3580*/  @!P0 BRA `(.L_x_61) ;  /* 0x0000005800bc8947 */ /* 0x004fea0003800000 */
.L_x_151:
[----:B------:R-:W-:Y:S01]  /*3590*/  NOP ;  /* 0x0000000000007918 */ /* 0x000fe20000000000 */
[----:B-1----:R-:W1:Y:S01]  /*35a0*/  LDS R0, [UR4+0x14] ;  /* 0x00001404ff007984 */ /* 0x002e620008000800 */
[----:B------:R-:W-:Y:S01]  /*35b0*/  ULOP3.LUT UR6, UR16, 0xffff, URZ, 0xc0, !UPT ;  /* 0x0000ffff10067892 */ /* 0x000fe2000f8ec0ff */
[----:B------:R-:W-:Y:S01]  /*35c0*/  UMOV UR8, 0xffff ;  /* 0x0000ffff00087882 */ /* 0x000fe20000000000 */
[----:B------:R-:W-:Y:S02]  /*35d0*/  UMOV UR5, 0x1 ;  /* 0x0000000100057882 */ /* 0x000fe40000000000 */
[----:B------:R-:W-:-:S04]  /*35e0*/  USHF.R.U32.HI UR6, URZ, 0x5, UR6 ;  /* 0x00000005ff067899 */ /* 0x000fc80008011606 */
[----:B------:R-:W-:Y:S02]  /*35f0*/  USHF.L.U32 UR8, UR8, UR6, URZ ;  /* 0x0000000608087299 */ /* 0x000fe400080006ff */
[----:B------:R-:W-:-:S04]  /*3600*/  USHF.L.U32 UR5, UR5, UR6, URZ ;  /* 0x0000000605057299 */ /* 0x000fc800080006ff */
[----:B-1----:R-:W-:-:S04]  /*3610*/  LOP3.LUT R0, R0, UR8, RZ, 0xc0, !PT ;  /* 0x0000000800007c12 */ /* 0x002fc8000f8ec0ff */
[----:B------:R-:W-:-:S13]  /*3620*/  ISETP.NE.AND P0, PT, R0, UR8, PT ;  /* 0x0000000800007c0c */ /* 0x000fda000bf05270 */
[----:B------:R-:W-:Y:S05]  /*3630*/  @P0 BRA `(.L_x_62) ;  /* 0x0000000000580947 */ /* 0x000fea0003800000 */
[----:B------:R-:W1:Y:S02]  /*3640*/  LDS R0, [UR4+0x18] ;  /* 0x00001804ff007984 */ /* 0x000e640008000800 */
[----:B-1----:R-:W-:-:S04]  /*3650*/  LOP3.LUT R0, R0, UR5, RZ, 0xc0, !PT ;  /* 0x0000000500007c12 */ /* 0x002fc8000f8ec0ff */
[----:B------:R-:W-:-:S13]  /*3660*/  ISETP.NE.AND P0, PT, R0, UR5, PT ;  /* 0x0000000500007c0c */ /* 0x000fda000bf05270 */
[----:B------:R-:W-:Y:S05]  /*3670*/  @P0 BRA `(.L_x_63) ;  /* 0x00000000003c0947 */ /* 0x000fea0003800000 */
[----:B------:R-:W1:Y:S01]  /*3680*/  S2R R2, SR_LANEID ;  /* 0x0000000000027919 */ /* 0x000e620000000000 */
[----:B------:R-:W-:Y:S01]  /*3690*/  ULOP3.LUT UR8, URZ, UR8, URZ, 0x33, !UPT ;  /* 0x00000008ff087292 */ /* 0x000fe2000f8e33ff */
[----:B------:R-:W-:Y:S02]  /*36a0*/  VOTEU.ANY UR7, UPT, PT ;  /* 0x0000000000077886 */ /* 0x000fe400038e0100 */
[----:B------:R-:W-:-:S03]  /*36b0*/  UFLO.U32 UR7, UR7 ;  /* 0x00000007000772bd */ /* 0x000fc600080e0000 */
[----:B------:R-:W-:-:S04]  /*36c0*/  IMAD.U32 R0, RZ, RZ, UR8 ;  /* 0x00000008ff007e24 */ /* 0x000fc8000f8e00ff */
[----:B------:R2:W4:Y:S02]  /*36d0*/  REDUX UR6, R0 ;  /* 0x00000000000673c4 */ /* 0x0005240000000000 */
[----:B------:R1:W-:Y:S02]  /*36e0*/  UTCATOMSWS.AND URZ, UR8 ;  /* 0x0000000800ff79e3 */ /* 0x0003e40008000000 */
[----:B-1----:R-:W-:Y:S02]  /*36f0*/  ISETP.EQ.U32.AND P0, PT, R2, UR7, PT ;  /* 0x0000000702007c0c */ /* 0x002fe4000bf02070 */
[----:B--2---:R-:W-:Y:S02]  /*3700*/  LOP3.LUT R0, RZ, UR5, RZ, 0x33, !PT ;  /* 0x00000005ff007c12 */ /* 0x004fe4000f8e33ff */
[----:B----4-:R-:W-:Y:S02]  /*3710*/  MOV R2, UR6 ;  /* 0x0000000600027c02 */ /* 0x010fe40008000f00 */
[----:B------:R-:W1:Y:S07]  /*3720*/  REDUX UR5, R0 ;  /* 0x00000000000573c4 */ /* 0x000e6e0000000000 */
[----:B------:R2:W-:Y:S01]  /*3730*/  @P0 ATOMS.AND RZ, [UR4+0x14], R2 ;  /* 0x00001402ffff098c */ /* 0x0005e2000a800004 */
[----:B-1----:R-:W-:-:S05]  /*3740*/  IMAD.U32 R0, RZ, RZ, UR5 ;  /* 0x00000005ff007e24 */ /* 0x002fca000f8e00ff */
[----:B------:R2:W-:Y:S01]  /*3750*/  @P0 ATOMS.AND RZ, [UR4+0x18], R0 ;  /* 0x00001800ffff098c */ /* 0x0005e2000a800004 */
[----:B------:R-:W-:Y:S05]  /*3760*/  BRA `(.L_x_64) ;  /* 0x0000000000147947 */ /* 0x000fea0003800000 */
.L_x_63:
[----:B------:R-:W-:Y:S02]  /*3770*/  MOV R2, 0x3790 ;  /* 0x0000379000027802 */ /* 0x000fe40000000f00 */
[----:B---3-5:R-:W-:Y:S05]  /*3780*/  CALL.REL.NOINC `($__internal_0_$__cuda_sm10x_tcgen05_guardrail_trap_col_being_dealloced_not_returned_by_alloc) ;  /* 0x0000005c00a47944 */ /* 0x028fea0003c00000 */
[----:B------:R-:W-:Y:S05]  /*3790*/  BRA `(.L_x_64) ;  /* 0x0000000000087947 */ /* 0x000fea0003800000 */
.L_x_62:
[----:B------:R-:W-:Y:S02]  /*37a0*/  MOV R2, 0x37c0 ;  /* 0x000037c000027802 */ /* 0x000fe40000000f00 */
[----:B---3-5:R-:W-:Y:S05]  /*37b0*/  CALL.REL.NOINC `($__internal_2_$__cuda_sm10x_tcgen05_guardrail_trap_unallocated_columns_being_dealloced) ;  /* 0x0000005c00b07944 */ /* 0x028fea0003c00000 */
.L_x_64:
[----:B------:R-:W-:Y:S01]  /*37c0*/  NOP ;  /* 0x0000000000007918 */ /* 0x000fe20000000000 */
[----:B------:R-:W-:Y:S05]  /*37d0*/  EXIT ;  /* 0x000000000000794d */ /* 0x000fea0003800000 */
.L_x_46:
[----:B------:R-:W-:-:S09]  /*37e0*/  UISETP.NE.OR UP2, UPT, UR8, 0x3, !UP2 ;  /* 0x000000030800788c */ /* 0x000fd2000d745670 */
[----:B------:R-:W-:Y:S05]  /*37f0*/  BRA.U UP2, `(.L_x_65) ;  /* 0x0000001102087547 */ /* 0x000fea000b800000 */
[----:B------:R-:W1:Y:S01]  /*3800*/  LDC R0, c[0x0][0xb30] ;  /* 0x0002cc00ff007b82 */ /* 0x000e620000000800 */
[----:B------:R-:W2:Y:S01]  /*3810*/  LDCU.64 UR8, c[0x0][0x888] ;  /* 0x00011100ff0877ac */ /* 0x000ea20008000a00 */
[----:B------:R-:W-:Y:S02]  /*3820*/  HFMA2 R27, -RZ, RZ, 0, 0 ;  /* 0x00000000ff1b7431 */ /* 0x000fe400000001ff */
[----:B------:R-:W-:Y:S01]  /*3830*/  IMAD.MOV.U32 R29, RZ, RZ, 0x1 ;  /* 0x00000001ff1d7424 */ /* 0x000fe200078e00ff */
[----:B------:R-:W-:Y:S01]  /*3840*/  MOV R25, 0x2000 ;  /* 0x0000200000197802 */ /* 0x000fe20000000f00 */
[----:B------:R-:W4:Y:S01]  /*3850*/  LDCU.64 UR4, c[0x0][0x890] ;  /* 0x00011200ff0477ac */ /* 0x000f220008000a00 */
[----:B------:R-:W-:Y:S01]  /*3860*/  IMAD.MOV.U32 R28, RZ, RZ, RZ ;  /* 0x000000ffff1c7224 */ /* 0x000fe200078e00ff */
[----:B------:R-:W3:Y:S01]  /*3870*/  LDC R24, c[0x0][0x370] ;  /* 0x0000dc00ff187b82 */ /* 0x000ee20000000800 */
[----:B------:R-:W-:Y:S01]  /*3880*/  UMOV UR7, 0x400 ;  /* 0x0000040000077882 */ /* 0x000fe20000000000 */
[----:B------:R-:W-:-:S02]  /*3890*/  UPLOP3.LUT UP1, UPT, UPT, UPT, UPT, 0x40, 0x4 ;  /* 0x000000000004789c */ /* 0x000fc40003f2e870 */
[----:B------:R-:W-:-:S04]  /*38a0*/  ULEA UR7, UR37, UR7, 0x18 ;  /* 0x0000000725077291 */ /* 0x000fc8000f8ec0ff */
[----:B------:R-:W3:Y:S01]  /*38b0*/  LDC R3, c[0x0][0xb0c] ;  /* 0x0002c300ff037b82 */ /* 0x000ee20000000800 */
[----:B------:R-:W-:Y:S02]  /*38c0*/  UIADD3 UR13, UPT, UPT, UR7, 0x38, URZ ;  /* 0x00000038070d7890 */ /* 0x000fe4000fffe0ff */
[----:B--2---:R-:W-:Y:S02]  /*38d0*/  UISETP.NE.U32.AND UP2, UPT, UR8, URZ, UPT ;  /* 0x000000ff0800728c */ /* 0x004fe4000bf45070 */
[----:B------:R-:W-:Y:S02]  /*38e0*/  UIADD3 UR33, UPT, UPT, UR7, 0x20, URZ ;  /* 0x0000002007217890 */ /* 0x000fe4000fffe0ff */
[----:B----4-:R-:W-:Y:S01]  /*38f0*/  UISETP.NE.U32.AND UP3, UPT, UR4, URZ, UPT ;  /* 0x000000ff0400728c */ /* 0x010fe2000bf65070 */
[----:B------:R-:W2:Y:S01]  /*3900*/  LDC R18, c[0x0][0xb20] ;  /* 0x0002c800ff127b82 */ /* 0x000ea20000000800 */
[----:B-1----:R-:W-:Y:S01]  /*3910*/  ISETP.NE.AND P1, PT, R0, 0x1, PT ;  /* 0x000000010000780c */ /* 0x002fe20003f25270 */
[----:B------:R-:W-:-:S02]  /*3920*/  UISETP.NE.AND.EX UP2, UPT, UR9, URZ, UPT, UP2 ;  /* 0x000000ff0900728c */ /* 0x000fc4000bf45320 */
[----:B------:R-:W-:Y:S02]  /*3930*/  UIADD3 UR25, UPT, UPT, UR7, 0x28, URZ ;  /* 0x0000002807197890 */ /* 0x000fe4000fffe0ff */
[----:B------:R-:W-:Y:S02]  /*3940*/  UIADD3 UR17, UPT, UPT, UR7, 0x30, URZ ;  /* 0x0000003007117890 */ /* 0x000fe4000fffe0ff */
[----:B------:R-:W1:Y:S01]  /*3950*/  LDC.64 R30, c[0x0][0x348] ;  /* 0x0000d200ff1e7b82 */ /* 0x000e620000000a00 */
[----:B------:R-:W-:Y:S02]  /*3960*/  UPRMT UR13, UR37, 0x654, UR13 ;  /* 0x00000654250d7896 */ /* 0x000fe4000800000d */
[----:B------:R-:W-:-:S05]  /*3970*/  UISETP.NE.AND.EX UP3, UPT, UR5, URZ, UPT, UP3 ;  /* 0x000000ff0500728c */ /* 0x000fca000bf65330 */
[----:B------:R-:W4:Y:S08]  /*3980*/  LDC.64 R16, c[0x0][0xb10] ;  /* 0x0002c400ff107b82 */ /* 0x000f300000000a00 */
[----:B------:R-:W1:Y:S08]  /*3990*/  LDC.64 R6, c[0x0][0xb18] ;  /* 0x0002c600ff067b82 */ /* 0x000e700000000a00 */
[----:B------:R-:W1:Y:S08]  /*39a0*/  LDC.64 R4, c[0x0][0xb28] ;  /* 0x0002ca00ff047b82 */ /* 0x000e700000000a00 */
[----:B--23--:R-:W1:Y:S02]  /*39b0*/  LDC R19, c[0x0][0x374] ;  /* 0x0000dd00ff137b82 */ /* 0x00ce640000000800 */
.L_x_76:
[C---:B------:R-:W-:Y:S02]  /*39c0*/  LEA R0, R28.reuse, UR7, 0x3 ;  /* 0x000000071c007c11 */ /* 0x040fe4000f8e18ff */
[----:B------:R-:W-:Y:S02]  /*39d0*/  SHF.L.U32 R2, R27, 0x1f, RZ ;  /* 0x0000001f1b027819 */ /* 0x000fe400000006ff */
[----:B------:R-:W-:Y:S02]  /*39e0*/  LEA R20, R28, UR7, 0x4 ;  /* 0x000000071c147c11 */ /* 0x000fe4000f8e20ff */
[----:B--2---:R-:W2:Y:S02]  /*39f0*/  SYNCS.PHASECHK.TRANS64.TRYWAIT P0, [R0+URZ+0x70], R2 ;  /* 0x00007002000075a7 */ /* 0x004ea400080011ff */
[----:B--2---:R-:W-:Y:S05]  /*3a00*/  @!P0 BRA `(.L_x_66) ;  /* 0x0000005400b48947 */ /* 0x004fea0003800000 */
.L_x_152:
[----:B------:R-:W-:Y:S01]  /*3a10*/  ISETP.GE.AND P0, PT, R40, 0x1, PT ;  /* 0x000000012800780c */ /* 0x000fe20003f06270 */
[----:B------:R-:W3:Y:S01]  /*3a20*/  LDS.128 R20, [R20+0x100] ;  /* 0x0001000014147984 */ /* 0x000ee20000000c00 */
[----:B--2---:R-:W-:Y:S01]  /*3a30*/  VIADD R0, R0, 0x80 ;  /* 0x0000008000007836 */ /* 0x004fe20000000000 */
[----:B------:R-:W-:Y:S01]  /*3a40*/  @!PT LDS RZ, [RZ] ;  /* 0x00000000fffff984 */ /* 0x000fe20000000800 */
[----:B------:R-:W-:Y:S01]  /*3a50*/  @!PT LDS RZ, [RZ] ;  /* 0x00000000fffff984 */ /* 0x000fe20000000800 */
[----:B------:R-:W-:Y:S01]  /*3a60*/  @!PT LDS RZ, [RZ] ;  /* 0x00000000fffff984 */ /* 0x000fe20000000800 */
[----:B------:R-:W-:Y:S01]  /*3a70*/  @!PT LDS RZ, [RZ] ;  /* 0x00000000fffff984 */ /* 0x000fe20000000800 */
[----:B------:R2:W-:Y:S06]  /*3a80*/  MEMBAR.ALL.CTA ;  /* 0x0000000000007992 */ /* 0x0005ec0000008000 */
[----:B--2---:R-:W2:Y:S01]  /*3a90*/  FENCE.VIEW.ASYNC.S ;  /* 0x00000000000073c6 */ /* 0x004ea20000000000 */
[----:B------:R-:W-:Y:S04]  /*3aa0*/  PRMT R0, RZ, 0x654, R0 ;  /* 0x00000654ff007816 */ /* 0x000fe80000000000 */
[----:B--2---:R2:W-:Y:S01]  /*3ab0*/  SYNCS.ARRIVE.TRANS64.RED.A1T0 RZ, [R0+URZ], RZ ;  /* 0x000000ff00ff79a7 */ /* 0x0045e200081004ff */
[----:B---3--:R-:W-:Y:S11]  /*3ac0*/  LOP3.LUT P3, RZ, R22, 0x1, RZ, 0xc0, !PT ;  /* 0x0000000116ff7812 */ /* 0x008ff6000786c0ff */
[----:B------:R-:W-:Y:S02]  /*3ad0*/  @!UPT UIADD3 URZ, UPT, UPT, URZ, URZ, URZ ;  /* 0x000000fffffff290 */ /* 0x000fe4000fffe0ff */
[----:B------:R-:W-:Y:S02]  /*3ae0*/  @P3 MOV R11, R20 ;  /* 0x00000014000b3202 */ /* 0x000fe40000000f00 */
[----:B------:R-:W-:Y:S01]  /*3af0*/  @P3 LOP3.LUT R10, R21, 0xffff, RZ, 0xc0, !PT ;  /* 0x0000ffff150a3812 */ /* 0x000fe200078ec0ff */
[----:B--2---:R-:W-:Y:S06]  /*3b00*/  @!P0 BRA `(.L_x_67) ;  /* 0x0000000000a48947 */ /* 0x004fec0003800000 */
[-C--:B-1----:R-:W-:Y:S01]  /*3b10*/  IMAD.HI.U32 R0, R19, R7.reuse, RZ ;  /* 0x0000000713007227 */ /* 0x082fe200078e00ff */
[----:B------:R-:W-:Y:S02]  /*3b20*/  ISETP.NE.AND P0, PT, R6, 0x1, PT ;  /* 0x000000010600780c */ /* 0x000fe40003f05270 */
[----:B------:R-:W-:Y:S01]  /*3b30*/  ISETP.NE.AND P2, PT, R40, 0x1, PT ;  /* 0x000000012800780c */ /* 0x000fe20003f45270 */
[----:B----4-:R-:W-:Y:S01]  /*3b40*/  IMAD.HI.U32 R9, R24, R16, RZ ;  /* 0x0000001018097227 */ /* 0x010fe200078e00ff */
[----:B------:R-:W-:Y:S02]  /*3b50*/  SHF.R.U32.HI R0, RZ, R18, R0 ;  /* 0x00000012ff007219 */ /* 0x000fe40000011600 */
[----:B------:R-:W-:Y:S01]  /*3b60*/  ISETP.NE.AND P4, PT, R3, 0x1, PT ;  /* 0x000000010300780c */ /* 0x000fe20003f85270 */
[----:B------:R-:W-:Y:S01]  /*3b70*/  IMAD.HI.U32 R13, R10, R7, RZ ;  /* 0x000000070a0d7227 */ /* 0x000fe200078e00ff */
[----:B------:R-:W-:Y:S02]  /*3b80*/  SHF.R.U32.HI R9, RZ, R17, R9 ;  /* 0x00000011ff097219 */ /* 0x000fe40000011609 */
[----:B------:R-:W-:Y:S01]  /*3b90*/  SEL R0, R19, R0, !P0 ;  /* 0x0000000013007207 */ /* 0x000fe20004000000 */
[----:B------:R-:W-:Y:S01]  /*3ba0*/  IMAD.HI.U32 R12, R11, R16, RZ ;  /* 0x000000100b0c7227 */ /* 0x000fe200078e00ff */
[----:B------:R-:W-:Y:S03]  /*3bb0*/  SEL R9, R24, R9, !P4 ;  /* 0x0000000918097207 */ /* 0x000fe60006000000 */
[-C--:B------:R-:W-:Y:S01]  /*3bc0*/  IMAD.HI.U32 R8, R0, R4.reuse, RZ ;  /* 0x0000000400087227 */ /* 0x080fe200078e00ff */
[----:B------:R-:W-:Y:S03]  /*3bd0*/  SHF.R.U32.HI R12, RZ, R17, R12 ;  /* 0x00000011ff0c7219 */ /* 0x000fe6000001160c */
[----:B------:R-:W-:Y:S01]  /*3be0*/  IMAD.HI.U32 R2, R9, R4, RZ ;  /* 0x0000000409027227 */ /* 0x000fe200078e00ff */
[-C--:B------:R-:W-:Y:S02]  /*3bf0*/  @P2 SHF.R.U32.HI R0, RZ, R5.reuse, R8 ;  /* 0x00000005ff002219 */ /* 0x080fe40000011608 */
[----:B------:R-:W-:Y:S02]  /*3c00*/  SHF.R.U32.HI R8, RZ, R18, R13 ;  /* 0x00000012ff087219 */ /* 0x000fe4000001160d */
[----:B------:R-:W-:Y:S01]  /*3c10*/  @P2 SHF.R.U32.HI R9, RZ, R5, R2 ;  /* 0x00000005ff092219 */ /* 0x000fe20000011602 */
[----:B------:R-:W-:Y:S01]  /*3c20*/  IMAD R0, R40, R0, RZ ;  /* 0x0000000028007224 */ /* 0x000fe200078e02ff */
[----:B------:R-:W-:Y:S02]  /*3c30*/  SEL R8, R10, R8, !P0 ;  /* 0x000000080a087207 */ /* 0x000fe40004000000 */
[----:B------:R-:W-:Y:S01]  /*3c40*/  SEL R2, R11, R12, !P4 ;  /* 0x0000000c0b027207 */ /* 0x000fe20006000000 */
[----:B------:R-:W-:Y:S01]  /*3c50*/  IMAD R12, R40, R9, RZ ;  /* 0x00000009280c7224 */ /* 0x000fe200078e02ff */
[C---:B------:R-:W-:Y:S01]  /*3c60*/  ISETP.GE.AND P0, PT, R8.reuse, R0, PT ;  /* 0x000000000800720c */ /* 0x040fe20003f06270 */
[----:B------:R-:W-:Y:S03]  /*3c70*/  IMAD.HI.U32 R0, R8, R4, RZ ;  /* 0x0000000408007227 */ /* 0x000fe600078e00ff */
[----:B------:R-:W-:Y:S02]  /*3c80*/  ISETP.GE.OR P0, PT, R2, R12, P0 ;  /* 0x0000000c0200720c */ /* 0x000fe40000706670 */
[-C--:B------:R-:W-:Y:S04]  /*3c90*/  SHF.R.U32.HI R0, RZ, R5.reuse, R0 ;  /* 0x00000005ff007219 */ /* 0x080fe80000011600 */
[----:B------:R-:W-:Y:S05]  /*3ca0*/  SEL R13, R8, R0, !P2 ;  /* 0x00000000080d7207 */ /* 0x000fea0005000000 */
[----:B------:R-:W-:Y:S02]  /*3cb0*/  IMAD.MOV R12, RZ, RZ, -R13 ;  /* 0x000000ffff0c7224 */ /* 0x000fe400078e0a0d */
[----:B------:R-:W-:Y:S04]  /*3cc0*/  @!P0 IMAD.HI.U32 R0, R2, R4, RZ ;  /* 0x0000000402008227 */ /* 0x000fe800078e00ff */
[----:B------:R-:W-:Y:S01]  /*3cd0*/  IMAD R12, R40, R12, R8 ;  /* 0x0000000c280c7224 */ /* 0x000fe200078e0208 */
[----:B------:R-:W-:Y:S04]  /*3ce0*/  @!P0 SHF.R.U32.HI R0, RZ, R5, R0 ;  /* 0x00000005ff008219 */ /* 0x000fe80000011600 */
[----:B------:R-:W-:Y:S04]  /*3cf0*/  @!P0 SEL R0, R2, R0, !P2 ;  /* 0x0000000002008207 */ /* 0x000fe80005000000 */
[----:B------:R-:W-:Y:S01]  /*3d00*/  @!P0 IADD3 R13, PT, PT, R13, -R0, RZ ;  /* 0x800000000d0d8210 */ /* 0x000fe20007ffe0ff */
[----:B------:R-:W-:Y:S01]  /*3d10*/  @!P0 IMAD R0, R9, R12, R0 ;  /* 0x0000000c09008224 */ /* 0x000fe200078e0200 */
[----:B------:R-:W-:Y:S01]  /*3d20*/  IADD3 R9, PT, PT, -R8, RZ, RZ ;  /* 0x000000ff08097210 */ /* 0x000fe20007ffe1ff */
[--C-:B------:R-:W-:Y:S02]  /*3d30*/  IMAD.MOV R12, RZ, RZ, -R2.reuse ;  /* 0x000000ffff0c7224 */ /* 0x100fe400078e0a02 */
[----:B------:R-:W-:Y:S02]  /*3d40*/  @!P0 IMAD R8, R13, R40, R2 ;  /* 0x000000280d088224 */ /* 0x000fe400078e0202 */
[----:B------:R-:W-:Y:S02]  /*3d50*/  @!P0 IMAD.MOV.U32 R2, RZ, RZ, R0 ;  /* 0x000000ffff028224 */ /* 0x000fe400078e0000 */
[----:B------:R-:W-:Y:S02]  /*3d60*/  IMAD R11, R3, R12, R11 ;  /* 0x0000000c030b7224 */ /* 0x000fe400078e020b */
[----:B------:R-:W-:Y:S02]  /*3d70*/  IMAD R10, R6, R9, R10 ;  /* 0x00000009060a7224 */ /* 0x000fe400078e020a */
[----:B------:R-:W-:Y:S02]  /*3d80*/  IMAD R11, R2, R3, R11 ;  /* 0x00000003020b7224 */ /* 0x000fe400078e020b */
[----:B------:R-:W-:Y:S02]  /*3d90*/  IMAD R10, R8, R6, R10 ;  /* 0x00000006080a7224 */ /* 0x000fe400078e020a */
.L_x_67:
[----:B------:R-:W-:Y:S05]  /*3da0*/  BRA.U UP1, `(.L_x_68) ;  /* 0x0000000101107547 */ /* 0x000fea000b800000 */
[----:B------:R-:W-:Y:S04]  /*3db0*/  MOV R2, UR6 ;  /* 0x0000000600027c02 */ /* 0x000fe80008000f00 */
[----:B------:R-:W-:Y:S04]  /*3dc0*/  SHF.L.U32 R2, R2, 0x1f, RZ ;  /* 0x0000001f02027819 */ /* 0x000fe800000006ff */
[----:B------:R-:W2:Y:S02]  /*3dd0*/  SYNCS.PHASECHK.TRANS64.TRYWAIT P0, [UR7+0x68], R2 ;  /* 0x00006802ff0075a7 */ /* 0x000ea40008001107 */
[----:B--2---:R-:W-:Y:S05]  /*3de0*/  @!P0 BRA `(.L_x_69) ;  /* 0x0000005000d08947 */ /* 0x004fea0003800000 */
.L_x_68:
[----:B------:R-:W-:Y:S02]  /*3df0*/  R2UR UR35, R15 ;  /* 0x000000000f2372ca */ /* 0x000fe400000e0000 */
[----:B------:R-:W-:Y:S02]  /*3e00*/  R2UR UR34, R14 ;  /* 0x000000000e2272ca */ /* 0x000fe400000e0000 */
[----:B------:R-:W-:Y:S02]  /*3e10*/  ISETP.NE.U32.AND P2, PT, RZ, UR4, PT ;  /* 0x00000004ff007c0c */ /* 0x000fe4000bf45070 */
[----:B------:R-:W-:Y:S02]  /*3e20*/  SHF.L.U32 R14, R29, 0x1f, RZ ;  /* 0x0000001f1d0e7819 */ /* 0x000fe400000006ff */
[----:B------:R-:W-:Y:S05]  /*3e30*/  ISETP.NE.AND.EX P2, PT, RZ, UR5, PT, P2 ;  /* 0x00000005ff007c0c */ /* 0x000fea000bf45320 */
[----:B------:R-:W-:Y:S02]  /*3e40*/  USHF.L.U32 UR35, UR35, 0x7, URZ ;  /* 0x0000000723237899 */ /* 0x000fe400080006ff */
[----:B------:R-:W-:Y:S01]  /*3e50*/  USHF.L.U32 UR34, UR34, 0x7, URZ ;  /* 0x0000000722227899 */ /* 0x000fe200080006ff */
[----:B------:R-:W-:Y:S11]  /*3e60*/  BRA.U !UP3, `(.L_x_70) ;  /* 0x000000010b347547 */ /* 0x000ff6000b800000 */
[----:B------:R-:W-:Y:S01]  /*3e70*/  UPLOP3.LUT UP0, UPT, UPT, UPT, UP2, 0x80, 0x8 ;  /* 0x000000000008789c */ /* 0x000fe20003f0f020 */
[----:B--2---:R-:W-:Y:S02]  /*3e80*/  HFMA2 R0, -RZ, RZ, 0, 5.9604644775390625e-08 ;  /* 0x00000001ff007431 */ /* 0x004fe400000001ff */
[----:B------:R-:W-:Y:S03]  /*3e90*/  IMAD.MOV.U32 R88, RZ, RZ, 0x1 ;  /* 0x00000001ff587424 */ /* 0x000fe600078e00ff */
[----:B------:R-:W-:Y:S05]  /*3ea0*/  PLOP3.LUT P0, PT, PT, PT, UP0, 0x80, 0x8 ;  /* 0x000000000008781c */ /* 0x000fea0003f0f008 */
[----:B------:R-:W2:Y:S01]  /*3eb0*/  @UP0 LDCU.64 UR10, c[0x0][0x888] ;  /* 0x00011100ff0a07ac */ /* 0x000ea20008000a00 */
[----:B------:R-:W-:Y:S07]  /*3ec0*/  @UP0 UIMAD UR8, UR36, UR4, URZ ;  /* 0x00000004240802a4 */ /* 0x000fee000f8e02ff */
[----:B------:R-:W-:Y:S01]  /*3ed0*/  @!P0 PRMT R88, R0, 0x7610, R88 ;  /* 0x0000761000588816 */ /* 0x000fe20000000058 */
[----:B--2---:R-:W-:Y:S03]  /*3ee0*/  @UP0 UIMAD.WIDE UR10, UR8, 0x4, UR10 ;  /* 0x00000004080a08a5 */ /* 0x004fe6000f8e020a */
[----:B------:R-:W2:Y:S03]  /*3ef0*/  @!UP0 LDCU UR8, c[0x0][0x880] ;  /* 0x00011000ff0887ac */ /* 0x000ea60008000800 */
[----:B------:R-:W-:Y:S01]  /*3f00*/  IMAD.U32 R8, RZ, RZ, UR10 ;  /* 0x0000000aff087e24 */ /* 0x000fe2000f8e00ff */
[----:B------:R-:W-:Y:S05]  /*3f10*/  MOV R9, UR11 ;  /* 0x0000000b00097c02 */ /* 0x000fea0008000f00 */
[----:B-----5:R3:W5:Y:S02]  /*3f20*/  @P0 LDG.E R49, desc[UR46][R8.64] ;  /* 0x0000002e08310981 */ /* 0x020764000c1e1900 */
[----:B--23--:R-:W-:Y:S07]  /*3f30*/  @!P0 IMAD.U32 R49, RZ, RZ, UR8 ;  /* 0x00000008ff318e24 */ /* 0x00cfee000f8e00ff */
.L_x_70:
[----:B-----5:R-:W-:Y:S01]  /*3f40*/  @!P2 FSETP.EQ.AND P0, PT, R49, RZ, PT ;  /* 0x000000ff3100a20b */ /* 0x020fe20003f02000 */
[----:B------:R-:W-:Y:S01]  /*3f50*/  @!UPT UIADD3 URZ, UPT, UPT, URZ, URZ, URZ ;  /* 0x000000fffffff290 */ /* 0x000fe2000fffe0ff */
[----:B------:R-:W-:Y:S11]  /*3f60*/  @!P2 BRA `(.L_x_71) ;  /* 0x000000000014a947 */ /* 0x000ff60003800000 */
[----:B------:R-:W-:Y:S02]  /*3f70*/  LOP3.LUT P2, RZ, R88, 0xff, RZ, 0xc0, !PT ;  /* 0x000000ff58ff7812 */ /* 0x000fe4000784c0ff */
[----:B------:R-:W-:Y:S04]  /*3f80*/  PLOP3.LUT P0, PT, PT, PT, UP0, 0x80, 0x8 ;  /* 0x000000000008781c */ /* 0x000fe80003f0f008 */
[----:B------:R-:W-:Y:S07]  /*3f90*/  PLOP3.LUT P0, PT, P0, PT, PT, 0x8, 0x80 ;  /* 0x000000000080781c */ /* 0x000fee000070e170 */
[----:B------:R-:W-:Y:S11]  /*3fa0*/  @P2 FSETP.EQ.AND P0, PT, R49, RZ, PT ;  /* 0x000000ff3100220b */ /* 0x000ff60003f02000 */
[----:B------:R-:W-:Y:S02]  /*3fb0*/  @!UPT UIADD3 URZ, UPT, UPT, URZ, URZ, URZ ;  /* 0x000000fffffff290 */ /* 0x000fe4000fffe0ff */
.L_x_71:
[----:B------:R-:W3:Y:S01]  /*3fc0*/  SYNCS.PHASECHK.TRANS64.TRYWAIT P2, [UR7+0x40], R14 ;  /* 0x0000400eff0075a7 */ /* 0x000ee20008041107 */
[----:B------:R-:W-:Y:S04]  /*3fd0*/  ELECT P4, URZ, PT ;  /* 0x0000000000ff782f */ /* 0x000fe80003880000 */
[----:B------:R-:W-:Y:S11]  /*3fe0*/  PLOP3.LUT P4, PT, P0, P4, PT, 0xf2, 0x2f ;  /* 0x00000000002f781c */ /* 0x000ff60000789e72 */
[----:B------:R-:W-:Y:S02]  /*3ff0*/  @!UPT UIADD3 URZ, UPT, UPT, URZ, URZ, URZ ;  /* 0x000000fffffff290 */ /* 0x000fe4000fffe0ff */
[----:B-1----:R-:W-:Y:S05]  /*4000*/  @!P4 IADD3 R8, P0, PT, R30, 0x580, RZ ;  /* 0x000005801e08c810 */ /* 0x002fea0007f1e0ff */
[----:B--2---:R-:W-:Y:S01]  /*4010*/  @!P4 IMAD.X R2, RZ, RZ, R31, P0 ;  /* 0x000000ffff02c224 */ /* 0x004fe200000e061f */
[----:B---3--:R-:W-:Y:S07]  /*4020*/  @!P2 BRA `(.L_x_72) ;  /* 0x000000500058a947 */ /* 0x008fee0003800000 */
.L_x_155:
[----:B------:R-:W-:Y:S01]  /*4030*/  @!P4 R2UR UR8, R2 ;  /* 0x000000000208c2ca */ /* 0x000fe200000e0000 */
[----:B------:R-:W-:Y:S01]  /*4040*/  VOTEU.ALL UP1, P4 ;  /* 0x0000000000ff7886 */ /* 0x000fe20002020000 */
[----:B------:R-:W-:Y:S01]  /*4050*/  @!P4 R2UR UR9, R8 ;  /* 0x000000000809c2ca */ /* 0x000fe200000e0000 */
[----:B-1----:R-:W-:Y:S01]  /*4060*/  @!P4 IMAD.MOV.U32 R0, RZ, RZ, 0x2000 ;  /* 0x00002000ff00c424 */ /* 0x002fe200078e00ff */
[----:B------:R-:W-:Y:S01]  /*4070*/  UMOV UR10, 0x0 ;  /* 0x00000000000a7882 */ /* 0x000fe20000000000 */
[----:B------:R-:W-:Y:S01]  /*4080*/  UMOV UR11, 0x10000000 ;  /* 0x10000000000b7882 */ /* 0x000fe20000000000 */
[----:B------:R-:W-:Y:S01]  /*4090*/  @!UP1 UIADD3 UR32, UPT, UPT, UR7, 0x200, URZ ;  /* 0x0000020007209890 */ /* 0x000fe2000fffe0ff */
[----:B------:R-:W-:Y:S06]  /*40a0*/  VOTEU.ALL UP1, P4 ;  /* 0x0000000000ff7886 */ /* 0x000fec0002020000 */
[----:B------:R-:W-:Y:S01]  /*40b0*/  IMAD.U32 R9, RZ, RZ, UR8 ;  /* 0x00000008ff097e24 */ /* 0x000fe2000f8e00ff */
[----:B------:R-:W-:Y:S01]  /*40c0*/  UPRMT UR8, UR37, 0x654, UR33 ;  /* 0x0000065425087896 */ /* 0x000fe20008000021 */
[----:B------:R-:W-:Y:S03]  /*40d0*/  IMAD.U32 R8, RZ, RZ, UR9 ;  /* 0x00000009ff087e24 */ /* 0x000fe6000f8e00ff */
[----:B------:R-:W-:Y:S02]  /*40e0*/  @!P4 R2UR UR15, R9 ;  /* 0x00000000090fc2ca */ /* 0x000fe400000e0000 */
[----:B------:R-:W-:Y:S02]  /*40f0*/  @!P4 R2UR UR14, R8 ;  /* 0x00000000080ec2ca */ /* 0x000fe400000e0000 */
[----:B------:R-:W-:Y:S05]  /*4100*/  @!P4 IADD3 R8, P0, PT, R30, 0x580, RZ ;  /* 0x000005801e08c810 */ /* 0x000fea0007f1e0ff */
[----:B------:R-:W-:Y:S06]  /*4110*/  @!P4 IMAD.X R2, RZ, RZ, R31, P0 ;  /* 0x000000ffff02c224 */ /* 0x000fec00000e061f */
[----:B------:R1:W-:Y:S01]  /*4120*/  @!UP1 UTMALDG.3D [UR32], [UR14], desc[UR10] ;  /* 0x00000a200e0095b4 */ /* 0x0003e20008011000 */
[----:B------:R1:W-:Y:S01]  /*4130*/  @!P4 SYNCS.ARRIVE.TRANS64.RED.A0TR RZ, [UR7+0x20], R0 ;  /* 0x00002000ffffc9a7 */ /* 0x0003e20008300407 */
[----:B------:R-:W-:Y:S01]  /*4140*/  SYNCS.ARRIVE.TRANS64.RED.A1T0 RZ, [UR8], RZ ;  /* 0x000000ffffff79a7 */ /* 0x000fe20008100408 */
[----:B------:R-:W2:Y:S02]  /*4150*/  SYNCS.PHASECHK.TRANS64.TRYWAIT P2, [UR7+0x48], R14 ;  /* 0x0000480eff0075a7 */ /* 0x000ea40008041107 */
[----:B-12---:R-:W-:Y:S05]  /*4160*/  @!P2 BRA `(.L_x_73) ;  /* 0x000000500020a947 */ /* 0x006fea0003800000 */
.L_x_157:
[----:B------:R-:W-:Y:S01]  /*4170*/  @!P4 R2UR UR8, R2 ;  /* 0x000000000208c2ca */ /* 0x000fe200000e0000 */
[----:B------:R-:W-:Y:S01]  /*4180*/  VOTEU.ALL UP1, P4 ;  /* 0x0000000000ff7886 */ /* 0x000fe20002020000 */
[----:B------:R-:W-:Y:S01]  /*4190*/  @!P4 R2UR UR9, R8 ;  /* 0x000000000809c2ca */ /* 0x000fe200000e0000 */
[----:B-1----:R-:W-:Y:S01]  /*41a0*/  @!P4 IMAD.MOV.U32 R0, RZ, RZ, 0x2000 ;  /* 0x00002000ff00c424 */ /* 0x002fe200078e00ff */
[----:B------:R-:W-:Y:S01]  /*41b0*/  UMOV UR10, 0x0 ;  /* 0x00000000000a7882 */ /* 0x000fe20000000000 */
[----:B------:R-:W-:Y:S01]  /*41c0*/  UMOV UR11, 0x10000000 ;  /* 0x10000000000b7882 */ /* 0x000fe20000000000 */
[----:B------:R-:W-:Y:S02]  /*41d0*/  @!UP1 UIADD3 UR26, UPT, UPT, UR34, 0x20, URZ ;  /* 0x00000020221a9890 */ /* 0x000fe4000fffe0ff */
[----:B------:R-:W-:Y:S01]  /*41e0*/  @!UP1 UIADD3 UR24, UPT, UPT, UR7, 0x2200, URZ ;  /* 0x0000220007189890 */ /* 0x000fe2000fffe0ff */
[----:B------:R-:W-:Y:S01]  /*41f0*/  VOTEU.ALL UP1, P4 ;  /* 0x0000000000ff7886 */ /* 0x000fe20002020000 */
[----:B------:R-:W-:Y:S01]  /*4200*/  UMOV UR27, UR35 ;  /* 0x00000023001b7c82 */ /* 0x000fe20008000000 */
[----:B------:R-:W-:Y:S02]  /*4210*/  UMOV UR28, UR36 ;  /* 0x00000024001c7c82 */ /* 0x000fe40008000000 */
        /* <DEDUP_REMOVED lines=12> */
.L_x_159:
[----:B------:R-:W2:Y:S01]  /*42e0*/  LDC.64 R12, c[0x0][0xb18] ;  /* 0x0002c600ff0c7b82 */ /* 0x000ea20000000a00 */
[----:B------:R-:W-:Y:S01]  /*42f0*/  @!P4 R2UR UR8, R2 ;  /* 0x000000000208c2ca */ /* 0x000fe200000e0000 */
[----:B------:R-:W-:Y:S01]  /*4300*/  VOTEU.ALL UP1, P4 ;  /* 0x0000000000ff7886 */ /* 0x000fe20002020000 */
[----:B------:R-:W-:Y:S01]  /*4310*/  @!P4 R2UR UR9, R8 ;  /* 0x000000000809c2ca */ /* 0x000fe200000e0000 */
[----:B-1----:R-:W-:Y:S01]  /*4320*/  @!P4 IMAD.MOV.U32 R0, RZ, RZ, 0x2000 ;  /* 0x00002000ff00c424 */ /* 0x002fe200078e00ff */
[----:B------:R-:W-:Y:S03]  /*4330*/  UMOV UR10, 0x0 ;  /* 0x00000000000a7882 */ /* 0x000fe60000000000 */
[----:B------:R-:W1:Y:S01]  /*4340*/  @!P1 LDC R2, c[0x0][0xb0c] ;  /* 0x0002c300ff029b82 */ /* 0x000e620000000800 */
[----:B------:R-:W-:Y:S01]  /*4350*/  @!UP1 UIADD3 UR18, UPT, UPT, UR34, 0x40, URZ ;  /* 0x0000004022129890 */ /* 0x000fe2000fffe0ff */
[----:B------:R-:W-:Y:S01]  /*4360*/  @P3 SHF.R.U32.HI R26, RZ, 0x10, R21 ;  /* 0x00000010ff1a3819 */ /* 0x000fe20000011615 */
[----:B------:R-:W-:Y:S01]  /*4370*/  @!UP1 UIADD3 UR16, UPT, UPT, UR7, 0x4200, URZ ;  /* 0x0000420007109890 */ /* 0x000fe2000fffe0ff */
[----:B------:R-:W-:Y:S01]  /*4380*/  VIADD R28, R28, 0x1 ;  /* 0x000000011c1c7836 */ /* 0x000fe20000000000 */
[----:B------:R-:W-:Y:S01]  /*4390*/  VOTEU.ALL UP1, P4 ;  /* 0x0000000000ff7886 */ /* 0x000fe20002020000 */
[----:B------:R-:W-:Y:S01]  /*43a0*/  UMOV UR11, 0x10000000 ;  /* 0x10000000000b7882 */ /* 0x000fe20000000000 */
[----:B------:R-:W-:Y:S01]  /*43b0*/  UMOV UR19, UR35 ;  /* 0x0000002300137c82 */ /* 0x000fe20008000000 */
[----:B------:R-:W-:Y:S01]  /*43c0*/  IMAD.U32 R9, RZ, RZ, UR8 ;  /* 0x00000008ff097e24 */ /* 0x000fe2000f8e00ff */
[----:B------:R-:W-:Y:S01]  /*43d0*/  UMOV UR20, UR36 ;  /* 0x0000002400147c82 */ /* 0x000fe20008000000 */
[----:B------:R-:W-:Y:S01]  /*43e0*/  IMAD.U32 R8, RZ, RZ, UR9 ;  /* 0x00000009ff087e24 */ /* 0x000fe2000f8e00ff */
[----:B------:R-:W-:Y:S02]  /*43f0*/  UPRMT UR8, UR37, 0x654, UR17 ;  /* 0x0000065425087896 */ /* 0x000fe40008000011 */
[----:B------:R-:W-:Y:S02]  /*4400*/  @!P4 R2UR UR15, R9 ;  /* 0x00000000090fc2ca */ /* 0x000fe400000e0000 */
[----:B------:R-:W-:Y:S02]  /*4410*/  @!P4 R2UR UR14, R8 ;  /* 0x00000000080ec2ca */ /* 0x000fe400000e0000 */
[----:B------:R-:W3:Y:S11]  /*4420*/  LDC.64 R8, c[0x0][0xb10] ;  /* 0x0002c400ff087b82 */ /* 0x000ef60000000a00 */
[----:B------:R1:W-:Y:S01]  /*4430*/  @!UP1 UTMALDG.3D [UR16], [UR14], desc[UR10] ;  /* 0x00000a100e0095b4 */ /* 0x0003e20008011000 */
[----:B------:R5:W-:Y:S01]  /*4440*/  @!P4 SYNCS.ARRIVE.TRANS64.RED.A0TR RZ, [UR7+0x30], R0 ;  /* 0x00003000ffffc9a7 */ /* 0x000be20008300407 */
[C---:B---3--:R-:W-:Y:S01]  /*4450*/  @!P1 IMAD.HI.U32 R8, R11.reuse, R8, RZ ;  /* 0x000000080b089227 */ /* 0x048fe200078e00ff */
[----:B--2---:R-:W-:Y:S02]  /*4460*/  @!P1 ISETP.NE.AND P0, PT, R12, 0x1, PT ;  /* 0x000000010c00980c */ /* 0x004fe40003f05270 */
[----:B-1----:R-:W-:Y:S01]  /*4470*/  @!P1 ISETP.NE.AND P2, PT, R2, 0x1, PT ;  /* 0x000000010200980c */ /* 0x002fe20003f45270 */
[----:B------:R-:W-:Y:S01]  /*4480*/  SYNCS.ARRIVE.TRANS64.RED.A1T0 RZ, [UR8], RZ ;  /* 0x000000ffffff79a7 */ /* 0x000fe20008100408 */
[C---:B------:R-:W-:Y:S01]  /*4490*/  @!P1 IMAD.HI.U32 R13, R10.reuse, R13, RZ ;  /* 0x0000000d0a0d9227 */ /* 0x040fe200078e00ff */
[----:B------:R-:W-:Y:S04]  /*44a0*/  @!P1 SHF.R.U32.HI R8, RZ, R9, R8 ;  /* 0x00000009ff089219 */ /* 0x000fe80000011608 */
[----:B------:R-:W-:Y:S01]  /*44b0*/  @!P1 SEL R8, R11, R8, !P2 ;  /* 0x000000080b089207 */ /* 0x000fe20005000000 */
[----:B------:R-:W1:Y:S01]  /*44c0*/  SYNCS.PHASECHK.TRANS64.TRYWAIT P5, [UR7+0x58], R14 ;  /* 0x0000580eff0075a7 */ /* 0x000e6200080a1107 */
[----:B-----5:R-:W2:Y:S02]  /*44d0*/  @!P1 LDC R0, c[0x0][0xb20] ;  /* 0x0002c800ff009b82 */ /* 0x020ea40000000800 */
[----:B--2---:R-:W-:Y:S04]  /*44e0*/  @!P1 SHF.R.U32.HI R0, RZ, R0, R13 ;  /* 0x00000000ff009219 */ /* 0x004fe8000001160d */
[----:B------:R-:W-:Y:S05]  /*44f0*/  @!P1 SEL R9, R10, R0, !P0 ;  /* 0x000000000a099207 */ /* 0x000fea0004000000 */
[----:B------:R-:W-:Y:S02]  /*4500*/  @!P1 IMAD.IADD R0, R9, 0x1, -R8 ;  /* 0x0000000109009824 */ /* 0x000fe400078e0a08 */
[----:B------:R-:W-:Y:S02]  /*4510*/  @!P1 IMAD.IADD R8, R8, 0x1, -R9 ;  /* 0x0000000108089824 */ /* 0x000fe400078e0a09 */
[----:B------:R-:W-:Y:S02]  /*4520*/  @!P1 IMAD R11, R0, R2, R11 ;  /* 0x00000002000b9224 */ /* 0x000fe400078e020b */
[----:B------:R-:W-:Y:S01]  /*4530*/  @!P1 IMAD R10, R8, R12, R10 ;  /* 0x0000000c080a9224 */ /* 0x000fe200078e020a */
[----:B-1----:R-:W-:Y:S06]  /*4540*/  @!P5 BRA `(.L_x_75) ;  /* 0x0000004c0058d947 */ /* 0x002fec0003800000 */
.L_x_161:
[----:B------:R-:W-:Y:S01]  /*4550*/  @!P4 IADD3 R2, P0, PT, R30, 0x580, RZ ;  /* 0x000005801e02c810 */ /* 0x000fe20007f1e0ff */
[----:B------:R-:W-:Y:S01]  /*4560*/  VOTEU.ALL UP1, P4 ;  /* 0x0000000000ff7886 */ /* 0x000fe20002020000 */
[----:B------:R-:W-:Y:S01]  /*4570*/  UMOV UR18, 0x0 ;  /* 0x0000000000127882 */ /* 0x000fe20000000000 */
[----:B------:R-:W-:Y:S01]  /*4580*/  UMOV UR19, 0x10000000 ;  /* 0x1000000000137882 */ /* 0x000fe20000000000 */
[----:B------:R-:W-:Y:S01]  /*4590*/  @!P4 R2UR UR9, R2 ;  /* 0x000000000209c2ca */ /* 0x000fe200000e0000 */
[----:B-1----:R-:W-:Y:S01]  /*45a0*/  @!P4 IMAD.X R0, RZ, RZ, R31, P0 ;  /* 0x000000ffff00c224 */ /* 0x002fe200000e061f */
[----:B------:R-:W-:Y:S01]  /*45b0*/  @!UP1 UIADD3 UR10, UPT, UPT, UR34, 0x60, URZ ;  /* 0x00000060220a9890 */ /* 0x000fe2000fffe0ff */
[----:B------:R-:W-:Y:S01]  /*45c0*/  ISETP.NE.AND P0, PT, R28, 0x2, PT ;  /* 0x000000021c00780c */ /* 0x000fe20003f05270 */
[----:B------:R-:W-:Y:S01]  /*45d0*/  UMOV UR11, UR35 ;  /* 0x00000023000b7c82 */ /* 0x000fe20008000000 */
[----:B------:R-:W-:Y:S01]  /*45e0*/  UMOV UR12, UR36 ;  /* 0x00000024000c7c82 */ /* 0x000fe20008000000 */
[----:B------:R-:W-:Y:S01]  /*45f0*/  @!P4 R2UR UR8, R0 ;  /* 0x000000000008c2ca */ /* 0x000fe200000e0000 */
[----:B------:R-:W-:Y:S01]  /*4600*/  IMAD.IADD R14, R10, 0x1, R86 ;  /* 0x000000010a0e7824 */ /* 0x000fe200078e0256 */
[----:B------:R-:W-:Y:S01]  /*4610*/  @P3 R2UR UR36, R26 ;  /* 0x000000001a2432ca */ /* 0x000fe200000e0000 */
[----:B------:R-:W-:Y:S01]  /*4620*/  IMAD.IADD R15, R11, 0x1, R87 ;  /* 0x000000010b0f7824 */ /* 0x000fe200078e0257 */
[----:B------:R-:W-:Y:S02]  /*4630*/  SEL R0, RZ, 0x1, P0 ;  /* 0x00000001ff007807 */ /* 0x000fe40000000000 */
[----:B------:R-:W-:Y:S01]  /*4640*/  LOP3.LUT R29, R29, 0x1, RZ, 0x3c, !PT ;  /* 0x000000011d1d7812 */ /* 0x000fe200078e3cff */
[----:B------:R-:W-:Y:S01]  /*4650*/  IMAD.U32 R8, RZ, RZ, UR9 ;  /* 0x00000009ff087e24 */ /* 0x000fe2000f8e00ff */
[----:B------:R-:W-:Y:S01]  /*4660*/  @!UP1 UIADD3 UR9, UPT, UPT, UR7, 0x38, URZ ;  /* 0x0000003807099890 */ /* 0x000fe2000fffe0ff */
[----:B------:R-:W-:Y:S02]  /*4670*/  LOP3.LUT R27, R27, R0, RZ, 0x3c, !PT ;  /* 0x000000001b1b7212 */ /* 0x000fe400078e3cff */
[----:B------:R-:W-:Y:S02]  /*4680*/  SEL R28, R28, RZ, P0 ;  /* 0x000000ff1c1c7207 */ /* 0x000fe40000000000 */
[----:B------:R-:W-:Y:S01]  /*4690*/  IMAD.U32 R9, RZ, RZ, UR8 ;  /* 0x00000008ff097e24 */ /* 0x000fe2000f8e00ff */
[----:B------:R-:W-:Y:S01]  /*46a0*/  @!P4 R2UR UR14, R8 ;  /* 0x00000000080ec2ca */ /* 0x000fe200000e0000 */
[----:B------:R-:W-:Y:S01]  /*46b0*/  @!UP1 UIADD3 UR8, UPT, UPT, UR7, 0x6200, URZ ;  /* 0x0000620007089890 */ /* 0x000fe2000fffe0ff */
[----:B------:R-:W-:Y:S02]  /*46c0*/  VOTEU.ALL UP1, P4 ;  /* 0x0000000000ff7886 */ /* 0x000fe40002020000 */
[----:B------:R-:W-:Y:S11]  /*46d0*/  @!P4 R2UR UR15, R9 ;  /* 0x00000000090fc2ca */ /* 0x000ff600000e0000 */
[----:B------:R-:W-:Y:S02]  /*46e0*/  @!UPT UIADD3 URZ, UPT, UPT, URZ, URZ, URZ ;  /* 0x000000fffffff290 */ /* 0x000fe4000fffe0ff */
[----:B------:R2:W-:Y:S01]  /*46f0*/  @!UP1 UTMALDG.3D [UR8], [UR14], desc[UR18] ;  /* 0x000012080e0095b4 */ /* 0x0005e20008011000 */
[----:B------:R2:W-:Y:S01]  /*4700*/  @!P4 SYNCS.ARRIVE.TRANS64.RED.A0TR RZ, [UR7+0x38], R25 ;  /* 0x00003819ffffc9a7 */ /* 0x0005e20008300407 */
[----:B------:R-:W-:Y:S01]  /*4710*/  UPLOP3.LUT UP1, UPT, UPT, UPT, UPT, 0x80, 0x8 ;  /* 0x000000000008789c */ /* 0x000fe20003f2f070 */
[----:B------:R-:W-:Y:S01]  /*4720*/  SYNCS.ARRIVE.TRANS64.RED.A1T0 RZ, [UR13], RZ ;  /* 0x000000ffffff79a7 */ /* 0x000fe2000810040d */
[----:B------:R-:W-:Y:S09]  /*4730*/  @P3 BRA `(.L_x_76) ;  /* 0xfffffff000a03947 */ /* 0x000ff2000383ffff */
[----:B------:R-:W-:-:S04]  /*4740*/  SHF.L.U32 R2, R29, 0x1f, RZ ;  /* 0x0000001f1d027819 */ /* 0x000fc800000006ff */
[----:B------:R-:W1:Y:S02]  /*4750*/  SYNCS.PHASECHK.TRANS64.TRYWAIT P0, [UR7+0x40], R2 ;  /* 0x00004002ff0075a7 */ /* 0x000e640008001107 */
[----:B-1----:R-:W-:Y:S05]  /*4760*/  @!P0 BRA `(.L_x_77) ;  /* 0x0000004800e88947 */ /* 0x002fea0003800000 */
.L_x_163:
[----:B------:R-:W3:Y:S02]  /*4770*/  SYNCS.PHASECHK.TRANS64.TRYWAIT P0, [UR7+0x48], R2 ;  /* 0x00004802ff0075a7 */ /* 0x000ee40008001107 */
[----:B---3--:R-:W-:Y:S05]  /*4780*/  @!P0 BRA `(.L_x_78) ;  /* 0x0000004800f88947 */ /* 0x008fea0003800000 */
.L_x_165:
[----:B------:R-:W3:Y:S02]  /*4790*/  SYNCS.PHASECHK.TRANS64.TRYWAIT P0, [UR7+0x50], R2 ;  /* 0x00005002ff0075a7 */ /* 0x000ee40008001107 */
[----:B---3--:R-:W-:Y:S05]  /*47a0*/  @!P0 BRA `(.L_x_79) ;  /* 0x0000004c00088947 */ /* 0x008fea0003800000 */
.L_x_167:
[----:B-1----:R-:W-:-:S07]  /*47b0*/  MOV R0, UR7 ;  /* 0x0000000700007c02 */ /* 0x002fce0008000f00 */
.L_x_80:
[----:B-1----:R-:W-:-:S04]  /*47c0*/  SHF.L.U32 R2, R29, 0x1f, RZ ;  /* 0x0000001f1d027819 */ /* 0x002fc800000006ff */
[----:B------:R1:W3:Y:S03]  /*47d0*/  SYNCS.PHASECHK.TRANS64.TRYWAIT P0, [R0+URZ+0x58], R2 ;  /* 0x00005802000075a7 */ /* 0x0002e600080011ff */
[----:B---3--:R-:W-:Y:S05]  /*47e0*/  @!P0 NANOSLEEP.SYNCS 0x989680 ;  /* 0x009896800000895d */ /* 0x008fea0003900000 */
[----:B------:R-:W3:Y:S02]  /*47f0*/  @!P0 SYNCS.PHASECHK.TRANS64 P0, [R0+URZ+0x58], R2 ;  /* 0x00005802000085a7 */ /* 0x000ee400080010ff */
[----:B--23--:R-:W-:Y:S05]  /*4800*/  @P0 EXIT ;  /* 0x000000000000094d */ /* 0x00cfea0003800000 */
[----:B------:R-:W-:Y:S05]  /*4810*/  BRA `(.L_x_80) ;  /* 0xfffffffc00e87947 */ /* 0x000fea000383ffff */
.L_x_65:
[----:B------:R-:W-:-:S06]  /*4820*/  UISETP.GE.AND UP1, UPT, UR8, 0x4, UPT ;  /* 0x000000040800788c */ /* 0x000fcc000bf26270 */
[----:B------:R-:W-:-:S13]  /*4830*/  PLOP3.LUT P0, PT, PT, PT, UP1, 0x80, 0x8 ;  /* 0x000000000008781c */ /* 0x000fda0003f0f018 */
[----:B------:R-:W-:Y:S05]  /*4840*/  @!P0 EXIT ;  /* 0x000000000000894d */ /* 0x000fea0003800000 */
[----:B------:R-:W-:Y:S01]  /*4850*/  BAR.SYNC.DEFER_BLOCKING 0x6, 0xa0 ;  /* 0x0182800000007b1d */ /* 0x000fe20000010000 */
[C---:B------:R-:W-:Y:S01]  /*4860*/  IMAD.SHL.U32 R2, R101.reuse, 0x20, RZ ;  /* 0x0000002065027824 */ /* 0x040fe200078e00ff */
[C---:B------:R-:W-:Y:S01]  /*4870*/  SHF.L.U32 R46, R101.reuse, 0x10, RZ ;  /* 0x00000010652e7819 */ /* 0x040fe200000006ff */
[C---:B------:R-:W-:Y:S01]  /*4880*/  IMAD.SHL.U32 R100, R101.reuse, 0x4, RZ ;  /* 0x0000000465647824 */ /* 0x040fe200078e00ff */
[C---:B------:R-:W-:Y:S01]  /*4890*/  LOP3.LUT R102, R101.reuse, 0x60, RZ, 0xc0, !PT ;  /* 0x0000006065667812 */ /* 0x040fe200078ec0ff */
[----:B------:R-:W-:Y:S01]  /*48a0*/  HFMA2 R97, -RZ, RZ, 0, 5.9604644775390625e-08 ;  /* 0x00000001ff617431 */ /* 0x000fe200000001ff */
[----:B------:R-:W-:Y:S02]  /*48b0*/  UMOV UR48, 0x400 ;  /* 0x0000040000307882 */ /* 0x000fe40000000000 */
[----:B------:R-:W1:Y:S01]  /*48c0*/  LDC R91, c[0x0][0x370] ;  /* 0x0000dc00ff5b7b82 */ /* 0x000e620000000800 */
[----:B------:R-:W-:Y:S01]  /*48d0*/  ULEA UR48, UR37, UR48, 0x18 ;  /* 0x0000003025307291 */ /* 0x000fe2000f8ec0ff */
[----:B------:R-:W-:Y:S01]  /*48e0*/  LOP3.LUT R3, R2, 0xc0, RZ, 0xc0, !PT ;  /* 0x000000c002037812 */ /* 0x000fe200078ec0ff */
[----:B------:R-:W-:Y:S01]  /*48f0*/  HFMA2 R95, -RZ, RZ, 0, 0 ;  /* 0x00000000ff5f7431 */ /* 0x000fe200000001ff */
[----:B------:R-:W-:Y:S01]  /*4900*/  LOP3.LUT R99, R101, 0x2, RZ, 0xc0, !PT ;  /* 0x0000000265637812 */ /* 0x000fe200078ec0ff */
[----:B------:R-:W-:Y:S01]  /*4910*/  UIADD3 UR4, UPT, UPT, UR48, 0x200, URZ ;  /* 0x0000020030047890 */ /* 0x000fe2000fffe0ff */
[----:B------:R-:W-:Y:S01]  /*4920*/  LOP3.LUT R100, R3, 0x18, R100, 0xf8, !PT ;  /* 0x0000001803647812 */ /* 0x000fe200078ef864 */
[----:B------:R-:W-:Y:S01]  /*4930*/  IMAD.MOV.U32 R45, RZ, RZ, RZ ;  /* 0x000000ffff2d7224 */ /* 0x000fe200078e00ff */
[----:B------:R-:W2:Y:S01]  /*4940*/  LDC R42, c[0x0][0xb0c] ;  /* 0x0002c300ff2a7b82 */ /* 0x000ea20000000800 */
[----:B------:R-:W-:Y:S01]  /*4950*/  LOP3.LUT R46, R46, 0x600000, RZ, 0xc0, !PT ;  /* 0x006000002e2e7812 */ /* 0x000fe200078ec0ff */
[----:B------:R-:W-:Y:S01]  /*4960*/  IMAD.MOV.U32 R105, RZ, RZ, RZ ;  /* 0x000000ffff697224 */ /* 0x000fe200078e00ff */
[----:B------:R-:W-:Y:S01]  /*4970*/  LOP3.LUT R100, R100, 0xf20, R2, 0xf8, !PT ;  /* 0x00000f2064647812 */ /* 0x000fe200078ef802 */
[----:B------:R-:W-:Y:S01]  /*4980*/  IMAD.U32 R93, RZ, RZ, UR4 ;  /* 0x00000004ff5d7e24 */ /* 0x000fe2000f8e00ff */
[----:B------:R-:W-:Y:S01]  /*4990*/  LOP3.LUT R101, R101, 0x4, RZ, 0xc0, !PT ;  /* 0x0000000465657812 */ /* 0x000fe200078ec0ff */
[----:B------:R-:W4:Y:S01]  /*49a0*/  LDCU.64 UR52, c[0x0][0x348] ;  /* 0x00006900ff3477ac */ /* 0x000f220008000a00 */
[----:B------:R-:W-:Y:S01]  /*49b0*/  MOV R96, RZ ;  /* 0x000000ff00607202 */ /* 0x000fe20000000f00 */
[----:B------:R-:W1:Y:S01]  /*49c0*/  LDC R89, c[0x0][0xb20] ;  /* 0x0002c800ff597b82 */ /* 0x000e620000000800 */
[----:B------:R-:W3:Y:S01]  /*49d0*/  LDS R0, [UR48+0x120] ;  /* 0x00012030ff007984 */ /* 0x000ee20008000800 */
[----:B------:R-:W-:Y:S01]  /*49e0*/  IMAD R100, R100, 0x2, R93 ;  /* 0x0000000264647824 */ /* 0x000fe200078e025d */
[----:B------:R-:W1:Y:S03]  /*49f0*/  LDCU.64 UR38, c[0x0][0x888] ;  /* 0x00011100ff2677ac */ /* 0x000e660008000a00 */
[--C-:B------:R-:W-:Y:S01]  /*4a00*/  IMAD R99, R99, -0x10, R100.reuse ;  /* 0xfffffff063637824 */ /* 0x100fe200078e0264 */
[----:B------:R-:W1:Y:S01]  /*4a10*/  LDCU.64 UR44, c[0x0][0x890] ;  /* 0x00011200ff2c77ac */ /* 0x000e620008000a00 */
[----:B------:R-:W1:Y:S01]  /*4a20*/  LDC R41, c[0x0][0xb30] ;  /* 0x0002cc00ff297b82 */ /* 0x000e620000000800 */
[----:B------:R-:W-:Y:S01]  /*4a30*/  IMAD R98, R101, -0x10, R100 ;  /* 0xfffffff065627824 */ /* 0x000fe200078e0264 */
[----:B------:R-:W-:Y:S01]  /*4a40*/  UMOV UR49, URZ ;  /* 0x000000ff00317c82 */ /* 0x000fe20008000000 */
[----:B------:R-:W-:-:S05]  /*4a50*/  UMOV UR51, URZ ;  /* 0x000000ff00337c82 */ /* 0x000fca0008000000 */
[----:B------:R-:W1:Y:S08]  /*4a60*/  LDC.64 R84, c[0x0][0xb10] ;  /* 0x0002c400ff547b82 */ /* 0x000e700000000a00 */
[----:B------:R-:W1:Y:S08]  /*4a70*/  LDC.64 R38, c[0x0][0xb18] ;  /* 0x0002c600ff267b82 */ /* 0x000e700000000a00 */
[----:B------:R-:W1:Y:S08]  /*4a80*/  LDC.64 R36, c[0x0][0xb28] ;  /* 0x0002ca00ff247b82 */ /* 0x000e700000000a00 */
[----:B------:R-:W1:Y:S01]  /*4a90*/  LDC.64 R82, c[0x0][0x8b0] ;  /* 0x00022c00ff527b82 */ /* 0x000e620000000a00 */
[----:B---3--:R-:W-:-:S07]  /*4aa0*/  IMAD.IADD R46, R0, 0x1, R46 ;  /* 0x00000001002e7824 */ /* 0x008fce00078e022e */
[----:B------:R-:W3:Y:S08]  /*4ab0*/  LDC.64 R80, c[0x0][0x8a8] ;  /* 0x00022a00ff507b82 */ /* 0x000ef00000000a00 */
[----:B--2-4-:R-:W1:Y:S02]  /*4ac0*/  LDC R90, c[0x0][0x374] ;  /* 0x0000dd00ff5a7b82 */ /* 0x014e640000000800 */
.L_x_124:
[----:B------:R-:W-:Y:S02]  /*4ad0*/  LEA R0, R105, UR48, 0x3 ;  /* 0x0000003069007c11 */ /* 0x000fe4000f8e18ff */
[----:B------:R-:W-:Y:S02]  /*4ae0*/  SHF.L.U32 R2, R95, 0x1f, RZ ;  /* 0x0000001f5f027819 */ /* 0x000fe400000006ff */
[----:B-1----:R-:W-:Y:S02]  /*4af0*/  LEA R16, R105, UR48, 0x4 ;  /* 0x0000003069107c11 */ /* 0x002fe4000f8e20ff */
[----:B------:R-:W2:Y:S02]  /*4b00*/  SYNCS.PHASECHK.TRANS64.TRYWAIT P0, [R0+URZ+0x70], R2 ;  /* 0x00007002000075a7 */ /* 0x000ea400080011ff */
[----:B--23--:R-:W-:Y:S05]  /*4b10*/  @!P0 BRA `(.L_x_81) ;  /* 0x0000004800448947 */ /* 0x00cfea0003800000 */
.L_x_168:
[----:B------:R-:W4:Y:S01]  /*4b20*/  LDC.64 R10, c[0x0][0xb10] ;  /* 0x0002c400ff0a7b82 */ /* 0x000f220000000a00 */
[----:B------:R-:W3:Y:S01]  /*4b30*/  LDS.128 R16, [R16+0x100] ;  /* 0x0001000010107984 */ /* 0x000ee20000000c00 */
[----:B-1----:R-:W-:Y:S01]  /*4b40*/  ISETP.NE.AND P1, PT, R41, 0x1, PT ;  /* 0x000000012900780c */ /* 0x002fe20003f25270 */
[----:B--2---:R-:W-:Y:S01]  /*4b50*/  VIADD R0, R0, 0x80 ;  /* 0x0000008000007836 */ /* 0x004fe20000000000 */
[----:B------:R-:W-:Y:S04]  /*4b60*/  ISETP.GE.AND P0, PT, R40, 0x1, PT ;  /* 0x000000012800780c */ /* 0x000fe80003f06270 */
[----:B------:R-:W1:Y:S01]  /*4b70*/  LDC.64 R8, c[0x0][0xb18] ;  /* 0x0002c600ff087b82 */ /* 0x000e620000000a00 */
[----:B------:R-:W-:Y:S01]  /*4b80*/  PRMT R0, RZ, 0x654, R0 ;  /* 0x00000654ff007816 */ /* 0x000fe20000000000 */
[----:B------:R-:W-:Y:S01]  /*4b90*/  @!PT LDS RZ, [RZ] ;  /* 0x00000000fffff984 */ /* 0x000fe20000000800 */
[----:B------:R-:W-:Y:S01]  /*4ba0*/  @!PT LDS RZ, [RZ] ;  /* 0x00000000fffff984 */ /* 0x000fe20000000800 */
[----:B------:R-:W-:Y:S01]  /*4bb0*/  @!PT LDS RZ, [RZ] ;  /* 0x00000000fffff984 */ /* 0x000fe20000000800 */
[----:B------:R-:W-:Y:S01]  /*4bc0*/  @!PT LDS RZ, [RZ] ;  /* 0x00000000fffff984 */ /* 0x000fe20000000800 */
[----:B------:R2:W-:Y:S06]  /*4bd0*/  MEMBAR.ALL.CTA ;  /* 0x0000000000007992 */ /* 0x0005ec0000008000 */
[----:B--2---:R-:W2:Y:S01]  /*4be0*/  FENCE.VIEW.ASYNC.S ;  /* 0x00000000000073c6 */ /* 0x004ea20000000000 */
[----:B------:R-:W1:Y:S08]  /*4bf0*/  @!P1 LDC R12, c[0x0][0xb20] ;  /* 0x0002c800ff0c9b82 */ /* 0x000e700000000800 */
[----:B------:R-:W1:Y:S01]  /*4c00*/  @!P1 LDC R7, c[0x0][0xb0c] ;  /* 0x0002c300ff079b82 */ /* 0x000e620000000800 */
[----:B--2---:R2:W-:Y:S01]  /*4c10*/  SYNCS.ARRIVE.TRANS64.RED.A1T0 RZ, [R0+URZ], RZ ;  /* 0x000000ff00ff79a7 */ /* 0x0045e200081004ff */
[----:B---3--:R-:W-:Y:S04]  /*4c20*/  LOP3.LUT P4, RZ, R18, 0x1, RZ, 0xc0, !PT ;  /* 0x0000000112ff7812 */ /* 0x008fe8000788c0ff */
[----:B------:R-:W-:Y:S09]  /*4c30*/  P2R R103, PR, RZ, 0x10 ;  /* 0x00000010ff677803 */ /* 0x000ff20000000000 */
[----:B------:R-:W-:Y:S02]  /*4c40*/  @P4 MOV R44, R16 ;  /* 0x00000010002c4202 */ /* 0x000fe40000000f00 */
[----:B------:R-:W-:Y:S01]  /*4c50*/  @P4 LOP3.LUT R43, R17, 0xffff, RZ, 0xc0, !PT ;  /* 0x0000ffff112b4812 */ /* 0x000fe200078ec0ff */
[----:B--2-4-:R-:W-:Y:S06]  /*4c60*/  @!P0 BRA `(.L_x_82) ;  /* 0x0000000000a48947 */ /* 0x014fec0003800000 */
[----:B------:R-:W-:Y:S01]  /*4c70*/  IMAD.HI.U32 R0, R90, R39, RZ ;  /* 0x000000275a007227 */ /* 0x000fe200078e00ff */
[----:B------:R-:W-:Y:S02]  /*4c80*/  ISETP.NE.AND P0, PT, R38, 0x1, PT ;  /* 0x000000012600780c */ /* 0x000fe40003f05270 */
[----:B------:R-:W-:Y:S01]  /*4c90*/  ISETP.NE.AND P2, PT, R40, 0x1, PT ;  /* 0x000000012800780c */ /* 0x000fe20003f45270 */
[----:B------:R-:W-:Y:S01]  /*4ca0*/  IMAD.HI.U32 R4, R91, R84, RZ ;  /* 0x000000545b047227 */ /* 0x000fe200078e00ff */
[----:B------:R-:W-:Y:S02]  /*4cb0*/  SHF.R.U32.HI R0, RZ, R89, R0 ;  /* 0x00000059ff007219 */ /* 0x000fe40000011600 */
[----:B------:R-:W-:Y:S01]  /*4cc0*/  ISETP.NE.AND P3, PT, R42, 0x1, PT ;  /* 0x000000012a00780c */ /* 0x000fe20003f65270 */
[----:B------:R-:W-:Y:S01]  /*4cd0*/  IMAD.HI.U32 R6, R43, R39, RZ ;  /* 0x000000272b067227 */ /* 0x000fe200078e00ff */
[-C--:B------:R-:W-:Y:S02]  /*4ce0*/  SHF.R.U32.HI R4, RZ, R85.reuse, R4 ;  /* 0x00000055ff047219 */ /* 0x080fe40000011604 */
[----:B------:R-:W-:Y:S01]  /*4cf0*/  SEL R0, R90, R0, !P0 ;  /* 0x000000005a007207 */ /* 0x000fe20004000000 */
[----:B------:R-:W-:Y:S01]  /*4d00*/  IMAD.HI.U32 R5, R44, R84, RZ ;  /* 0x000000542c057227 */ /* 0x000fe200078e00ff */
[----:B------:R-:W-:Y:S03]  /*4d10*/  SEL R4, R91, R4, !P3 ;  /* 0x000000045b047207 */ /* 0x000fe60005800000 */
[-C--:B------:R-:W-:Y:S01]  /*4d20*/  IMAD.HI.U32 R3, R0, R36.reuse, RZ ;  /* 0x0000002400037227 */ /* 0x080fe200078e00ff */
[----:B------:R-:W-:Y:S03]  /*4d30*/  SHF.R.U32.HI R5, RZ, R85, R5 ;  /* 0x00000055ff057219 */ /* 0x000fe60000011605 */
[----:B------:R-:W-:Y:S01]  /*4d40*/  IMAD.HI.U32 R2, R4, R36, RZ ;  /* 0x0000002404027227 */ /* 0x000fe200078e00ff */
[----:B------:R-:W-:Y:S02]  /*4d50*/  @P2 SHF.R.U32.HI R0, RZ, R37, R3 ;  /* 0x00000025ff002219 */ /* 0x000fe40000011603 */
[----:B------:R-:W-:Y:S02]  /*4d60*/  SHF.R.U32.HI R3, RZ, R89, R6 ;  /* 0x00000059ff037219 */ /* 0x000fe40000011606 */
[----:B------:R-:W-:Y:S01]  /*4d70*/  @P2 SHF.R.U32.HI R4, RZ, R37, R2 ;  /* 0x00000025ff042219 */ /* 0x000fe20000011602 */
[----:B------:R-:W-:Y:S01]  /*4d80*/  IMAD R0, R40, R0, RZ ;  /* 0x0000000028007224 */ /* 0x000fe200078e02ff */
[----:B------:R-:W-:Y:S02]  /*4d90*/  SEL R3, R43, R3, !P0 ;  /* 0x000000032b037207 */ /* 0x000fe40004000000 */
[----:B------:R-:W-:Y:S01]  /*4da0*/  SEL R2, R44, R5, !P3 ;  /* 0x000000052c027207 */ /* 0x000fe20005800000 */
[----:B------:R-:W-:Y:S01]  /*4db0*/  IMAD R5, R40, R4, RZ ;  /* 0x0000000428057224 */ /* 0x000fe200078e02ff */
[C---:B------:R-:W-:Y:S01]  /*4dc0*/  ISETP.GE.AND P0, PT, R3.reuse, R0, PT ;  /* 0x000000000300720c */ /* 0x040fe20003f06270 */
[C---:B------:R-:W-:Y:S03]  /*4dd0*/  IMAD.HI.U32 R0, R3.reuse, R36, RZ ;  /* 0x0000002403007227 */ /* 0x040fe600078e00ff */
[C---:B------:R-:W-:Y:S02]  /*4de0*/  ISETP.GE.OR P0, PT, R2.reuse, R5, P0 ;  /* 0x000000050200720c */ /* 0x040fe40000706670 */
[----:B------:R-:W-:Y:S04]  /*4df0*/  SHF.R.U32.HI R0, RZ, R37, R0 ;  /* 0x00000025ff007219 */ /* 0x000fe80000011600 */
[C---:B------:R-:W-:Y:S05]  /*4e00*/  SEL R6, R3.reuse, R0, !P2 ;  /* 0x0000000003067207 */ /* 0x040fea0005000000 */
        /* <DEDUP_REMOVED lines=14> */
[----:B------:R-:W-:Y:S07]  /*4ef0*/  IMAD R43, R3, R38, R43 ;  /* 0x00000026032b7224 */ /* 0x000fee00078e022b */
.L_x_82:
[----:B-1----:R-:W-:Y:S01]  /*4f00*/  @!P1 ISETP.NE.AND P0, PT, R8, 0x1, PT ;  /* 0x000000010800980c */ /* 0x002fe20003f05270 */
[----:B------:R-:W-:Y:S01]  /*4f10*/  @!P1 IMAD.HI.U32 R2, R43, R9, RZ ;  /* 0x000000092b029227 */ /* 0x000fe200078e00ff */
[----:B------:R-:W-:Y:S01]  /*4f20*/  R2UR UR42, R15 ;  /* 0x000000000f2a72ca */ /* 0x000fe200000e0000 */
[----:B------:R-:W-:Y:S01]  /*4f30*/  BSSY.RECONVERGENT B6, `(.L_x_83) ;  /* 0x0000031000067945 */ /* 0x000fe20003800200 */
[----:B------:R-:W-:Y:S01]  /*4f40*/  R2UR UR41, R14 ;  /* 0x000000000e2972ca */ /* 0x000fe200000e0000 */
[C---:B------:R-:W-:Y:S01]  /*4f50*/  @!P1 IMAD.HI.U32 R0, R44.reuse, R10, RZ ;  /* 0x0000000a2c009227 */ /* 0x040fe200078e00ff */
[----:B------:R-:W-:Y:S02]  /*4f60*/  @!P1 SHF.R.U32.HI R2, RZ, R12, R2 ;  /* 0x0000000cff029219 */ /* 0x000fe40000011602 */
[----:B------:R-:W-:Y:S01]  /*4f70*/  @!P1 ISETP.NE.AND P2, PT, R7, 0x1, PT ;  /* 0x000000010700980c */ /* 0x000fe20003f45270 */
[----:B------:R-:W-:Y:S01]  /*4f80*/  VIADD R105, R105, 0x1 ;  /* 0x0000000169697836 */ /* 0x000fe20000000000 */
[----:B------:R-:W-:Y:S02]  /*4f90*/  @!P1 SEL R2, R43, R2, !P0 ;  /* 0x000000022b029207 */ /* 0x000fe40004000000 */
[----:B------:R-:W-:Y:S02]  /*4fa0*/  @!P1 SHF.R.U32.HI R0, RZ, R11, R0 ;  /* 0x0000000bff009219 */ /* 0x000fe40000011600 */
[----:B------:R-:W-:Y:S01]  /*4fb0*/  LOP3.LUT P0, RZ, R93, 0x1b0, RZ, 0xc0, !PT ;  /* 0x000001b05dff7812 */ /* 0x000fe2000780c0ff */
[----:B------:R-:W-:Y:S01]  /*4fc0*/  USHF.L.U32 UR42, UR42, 0x7, URZ ;  /* 0x000000072a2a7899 */ /* 0x000fe200080006ff */
[----:B------:R-:W-:Y:S01]  /*4fd0*/  @!P1 SEL R3, R44, R0, !P2 ;  /* 0x000000002c039207 */ /* 0x000fe20005000000 */
[----:B------:R-:W-:Y:S01]  /*4fe0*/  USHF.L.U32 UR41, UR41, 0x7, URZ ;  /* 0x0000000729297899 */ /* 0x000fe200080006ff */
[----:B------:R-:W-:Y:S03]  /*4ff0*/  @P4 SHF.R.U32.HI R94, RZ, 0x10, R17 ;  /* 0x00000010ff5e4819 */ /* 0x000fe60000011611 */
[----:B------:R-:W-:Y:S02]  /*5000*/  @!P1 IMAD.IADD R0, R2, 0x1, -R3 ;  /* 0x0000000102009824 */ /* 0x000fe400078e0a03 */
[----:B------:R-:W-:Y:S02]  /*5010*/  @!P1 IMAD.IADD R2, R3, 0x1, -R2 ;  /* 0x0000000103029824 */ /* 0x000fe400078e0a02 */
[----:B------:R-:W-:Y:S02]  /*5020*/  @!P1 IMAD R44, R0, R7, R44 ;  /* 0x00000007002c9224 */ /* 0x000fe400078e022c */
[----:B------:R-:W-:Y:S01]  /*5030*/  @!P1 IMAD R43, R2, R8, R43 ;  /* 0x00000008022b9224 */ /* 0x000fe200078e022b */
[----:B------:R-:W-:Y:S06]  /*5040*/  @!P0 BRA `(.L_x_84) ;  /* 0x00000000007c8947 */ /* 0x000fec0003800000 */
[----:B------:R-:W1:Y:S01]  /*5050*/  LDCU.64 UR8, c[0x4][0x80] ;  /* 0x01001000ff0877ac */ /* 0x000e620008000a00 */
[----:B------:R-:W-:Y:S01]  /*5060*/  MOV R2, 0x0 ;  /* 0x0000000000027802 */ /* 0x000fe20000000f00 */
[----:B------:R-:W-:Y:S02]  /*5070*/  HFMA2 R12, -RZ, RZ, 0, 5.9604644775390625e-08 ;  /* 0x00000001ff0c7431 */ /* 0x000fe400000001ff */
[----:B------:R-:W-:Y:S01]  /*5080*/  IMAD.MOV.U32 R8, RZ, RZ, 0x70 ;  /* 0x00000070ff087424 */ /* 0x000fe200078e00ff */
[----:B------:R2:W3:Y:S01]  /*5090*/  LDC.64 R14, c[0x4][R2] ;  /* 0x01000000020e7b82 */ /* 0x0004e20000000a00 */
[----:B------:R-:W4:Y:S01]  /*50a0*/  LDCU.64 UR6, c[0x4][0x88] ;  /* 0x01001100ff0677ac */ /* 0x000f220008000a00 */
[----:B------:R-:W-:Y:S01]  /*50b0*/  IMAD.MOV.U32 R13, RZ, RZ, RZ ;  /* 0x000000ffff0d7224 */ /* 0x000fe200078e00ff */
[----:B------:R-:W2:Y:S01]  /*50c0*/  LDCU.64 UR4, c[0x4][0x8] ;  /* 0x01000100ff0477ac */ /* 0x000ea20008000a00 */
[----:B-1----:R-:W-:Y:S01]  /*50d0*/  MOV R5, UR9 ;  /* 0x0000000900057c02 */ /* 0x002fe20008000f00 */
[----:B------:R-:W-:Y:S01]  /*50e0*/  IMAD.U32 R4, RZ, RZ, UR8 ;  /* 0x00000008ff047e24 */ /* 0x000fe2000f8e00ff */
[----:B----4-:R-:W-:Y:S01]  /*50f0*/  MOV R7, UR7 ;  /* 0x0000000700077c02 */ /* 0x010fe20008000f00 */
[----:B------:R-:W-:Y:S01]  /*5100*/  IMAD.U32 R6, RZ, RZ, UR6 ;  /* 0x00000006ff067e24 */ /* 0x000fe2000f8e00ff */
[----:B--2---:R-:W-:Y:S01]  /*5110*/  MOV R11, UR5 ;  /* 0x00000005000b7c02 */ /* 0x004fe20008000f00 */
[----:B------:R-:W-:Y:S02]  /*5120*/  IMAD.U32 R10, RZ, RZ, UR4 ;  /* 0x00000004ff0a7e24 */ /* 0x000fe4000f8e00ff */
[----:B------:R-:W-:Y:S07]  /*5130*/  LEPC R20, `(.L_x_85) ;  /* 0x000000001014794e */ /* 0x000fee0000000000 */
[----:B---3-5:R-:W-:Y:S05]  /*5140*/  CALL.ABS.NOINC R14 ;  /* 0x000000000e007343 */ /* 0x028fea0003c00000 */
.L_x_85:
[----:B------:R-:W1:Y:S01]  /*5150*/  LDCU.64 UR8, c[0x4][0x80] ;  /* 0x01001000ff0877ac */ /* 0x000e620008000a00 */
[----:B------:R-:W2:Y:S01]  /*5160*/  LDC.64 R2, c[0x4][R2] ;  /* 0x0100000002027b82 */ /* 0x000ea20000000a00 */
[----:B------:R-:W-:Y:S02]  /*5170*/  HFMA2 R12, -RZ, RZ, 0, 5.9604644775390625e-08 ;  /* 0x00000001ff0c7431 */ /* 0x000fe400000001ff */
[----:B------:R-:W-:Y:S02]  /*5180*/  IMAD.MOV.U32 R8, RZ, RZ, 0x70 ;  /* 0x00000070ff087424 */ /* 0x000fe400078e00ff */
[----:B------:R-:W-:Y:S01]  /*5190*/  IMAD.MOV.U32 R13, RZ, RZ, RZ ;  /* 0x000000ffff0d7224 */ /* 0x000fe200078e00ff */
[----:B------:R-:W3:Y:S01]  /*51a0*/  LDCU.64 UR6, c[0x4][0x88] ;  /* 0x01001100ff0677ac */ /* 0x000ee20008000a00 */
[----:B------:R-:W4:Y:S01]  /*51b0*/  LDCU.64 UR4, c[0x4][0x8] ;  /* 0x01000100ff0477ac */ /* 0x000f220008000a00 */
[----:B-1----:R-:W-:Y:S02]  /*51c0*/  MOV R4, UR8 ;  /* 0x0000000800047c02 */ /* 0x002fe40008000f00 */
[----:B------:R-:W-:Y:S02]  /*51d0*/  MOV R5, UR9 ;  /* 0x0000000900057c02 */ /* 0x000fe40008000f00 */
[----:B---3--:R-:W-:Y:S01]  /*51e0*/  MOV R7, UR7 ;  /* 0x0000000700077c02 */ /* 0x008fe20008000f00 */
[----:B------:R-:W-:Y:S01]  /*51f0*/  IMAD.U32 R6, RZ, RZ, UR6 ;  /* 0x00000006ff067e24 */ /* 0x000fe2000f8e00ff */
[----:B----4-:R-:W-:Y:S01]  /*5200*/  MOV R11, UR5 ;  /* 0x00000005000b7c02 */ /* 0x010fe20008000f00 */
[----:B------:R-:W-:Y:S02]  /*5210*/  IMAD.U32 R10, RZ, RZ, UR4 ;  /* 0x00000004ff0a7e24 */ /* 0x000fe4000f8e00ff */
[----:B------:R-:W-:Y:S07]  /*5220*/  LEPC R20, `(.L_x_84) ;  /* 0x000000001014794e */ /* 0x000fee0000000000 */
[----:B--2---:R-:W-:Y:S05]  /*5230*/  CALL.ABS.NOINC R2 ;  /* 0x0000000002007343 */ /* 0x004fea0003c00000 */
.L_x_84:
[----:B------:R-:W-:Y:S05]  /*5240*/  BSYNC.RECONVERGENT B6 ;  /* 0x0000000000067941 */ /* 0x000fea0003800200 */
.L_x_83:
[----:B------:R-:W-:Y:S01]  /*5250*/  ISETP.NE.U32.AND P4, PT, R82, RZ, PT ;  /* 0x000000ff5200720c */ /* 0x000fe20003f85070 */
[----:B------:R-:W-:Y:S01]  /*5260*/  UISETP.NE.AND UP2, UPT, UR50, URZ, UPT ;  /* 0x000000ff3200728c */ /* 0x000fe2000bf45270 */
[----:B------:R-:W-:Y:S01]  /*5270*/  ISETP.NE.U32.AND P2, PT, RZ, UR38, PT ;  /* 0x00000026ff007c0c */ /* 0x000fe2000bf45070 */
[----:B------:R-:W-:Y:S01]  /*5280*/  UISETP.NE.U32.AND UP1, UPT, UR44, URZ, UPT ;  /* 0x000000ff2c00728c */ /* 0x000fe2000bf25070 */
[----:B------:R-:W-:Y:S01]  /*5290*/  ISETP.NE.AND.EX P4, PT, R83, RZ, PT, P4 ;  /* 0x000000ff5300720c */ /* 0x000fe20003f85340 */
[----:B------:R-:W-:Y:S01]  /*52a0*/  UPLOP3.LUT UP0, UPT, UPT, UPT, UPT, 0x40, 0x4 ;  /* 0x000000000004789c */ /* 0x000fe20003f0e870 */
[----:B------:R-:W-:Y:S01]  /*52b0*/  ISETP.NE.AND.EX P2, PT, RZ, UR39, PT, P2 ;  /* 0x00000027ff007c0c */ /* 0x000fe2000bf45320 */
[----:B------:R-:W-:Y:S01]  /*52c0*/  UISETP.NE.AND.EX UP1, UPT, UR45, URZ, UPT, UP1 ;  /* 0x000000ff2d00728c */ /* 0x000fe2000bf25310 */
[----:B------:R-:W-:Y:S04]  /*52d0*/  PLOP3.LUT P1, PT, PT, PT, UP2, 0x80, 0x8 ;  /* 0x000000000008781c */ /* 0x000fe80003f2f028 */
[----:B------:R-:W-:Y:S06]  /*52e0*/  @UP2 UPLOP3.LUT UP0, UPT, UPT, UPT, UP1, 0x80, 0x8 ;  /* 0x000000000008289c */ /* 0x000fec0003f0f010 */
[----:B------:R-:W-:Y:S01]  /*52f0*/  PLOP3.LUT P0, PT, PT, PT, UP0, 0x80, 0x8 ;  /* 0x000000000008781c */ /* 0x000fe20003f0f008 */
[----:B------:R-:W-:Y:S01]  /*5300*/  @!UPT UIADD3 URZ, UPT, UPT, URZ, URZ, URZ ;  /* 0x000000fffffff290 */ /* 0x000fe2000fffe0ff */
[----:B------:R-:W-:Y:S11]  /*5310*/  BRA.U !UP1, `(.L_x_86) ;  /* 0x0000000109387547 */ /* 0x000ff6000b800000 */
[----:B------:R-:W-:Y:S01]  /*5320*/  UISETP.NE.U32.AND UP0, UPT, UR38, URZ, UPT ;  /* 0x000000ff2600728c */ /* 0x000fe2000bf05070 */
[----:B------:R-:W-:Y:S02]  /*5330*/  HFMA2 R0, -RZ, RZ, 0, 5.9604644775390625e-08 ;  /* 0x00000001ff007431 */ /* 0x000fe400000001ff */
[----:B------:R-:W-:Y:S01]  /*5340*/  IMAD.MOV.U32 R88, RZ, RZ, 0x1 ;  /* 0x00000001ff587424 */ /* 0x000fe200078e00ff */
[----:B------:R-:W-:Y:S06]  /*5350*/  UISETP.NE.AND.EX UP0, UPT, UR39, URZ, UPT, UP0 ;  /* 0x000000ff2700728c */ /* 0x000fec000bf05300 */
[----:B------:R-:W-:Y:S05]  /*5360*/  PLOP3.LUT P3, PT, PT, PT, UP0, 0x80, 0x8 ;  /* 0x000000000008781c */ /* 0x000fea0003f6f008 */
[----:B------:R-:W1:Y:S01]  /*5370*/  @UP0 LDCU.64 UR6, c[0x0][0x888] ;  /* 0x00011100ff0607ac */ /* 0x000e620008000a00 */
[----:B------:R-:W-:Y:S07]  /*5380*/  @UP0 UIMAD UR4, UR36, UR44, URZ ;  /* 0x0000002c240402a4 */ /* 0x000fee000f8e02ff */
[----:B------:R-:W-:Y:S01]  /*5390*/  @!P3 PRMT R88, R0, 0x7610, R88 ;  /* 0x000076100058b816 */ /* 0x000fe20000000058 */
[----:B-1----:R-:W-:Y:S03]  /*53a0*/  @UP0 UIMAD.WIDE UR6, UR4, 0x4, UR6 ;  /* 0x00000004040608a5 */ /* 0x002fe6000f8e0206 */
[----:B------:R-:W1:Y:S03]  /*53b0*/  @!UP0 LDCU UR4, c[0x0][0x880] ;  /* 0x00011000ff0487ac */ /* 0x000e660008000800 */
[----:B------:R-:W-:Y:S01]  /*53c0*/  IMAD.U32 R2, RZ, RZ, UR6 ;  /* 0x00000006ff027e24 */ /* 0x000fe2000f8e00ff */
[----:B------:R-:W-:Y:S05]  /*53d0*/  MOV R3, UR7 ;  /* 0x0000000700037c02 */ /* 0x000fea0008000f00 */
[----:B-----5:R2:W5:Y:S02]  /*53e0*/  @P3 LDG.E R49, desc[UR46][R2.64] ;  /* 0x0000002e02313981 */ /* 0x020564000c1e1900 */
[----:B-12---:R-:W-:Y:S02]  /*53f0*/  @!P3 IMAD.U32 R49, RZ, RZ, UR4 ;  /* 0x00000004ff31be24 */ /* 0x006fe4000f8e00ff */
.L_x_86:
[----:B------:R-:W-:Y:S05]  /*5400*/  @!P4 BRA `(.L_x_87) ;  /* 0x000000000020c947 */ /* 0x000fea0003800000 */
[----:B------:R-:W-:Y:S04]  /*5410*/  ISETP.NE.U32.AND P3, PT, R80, RZ, PT ;  /* 0x000000ff5000720c */ /* 0x000fe80003f65070 */
[----:B------:R-:W-:Y:S11]  /*5420*/  ISETP.NE.AND.EX P3, PT, R81, RZ, PT, P3 ;  /* 0x000000ff5100720c */ /* 0x000ff60003f65330 */
[----:B------:R-:W-:Y:S02]  /*5430*/  @!UPT UIADD3 URZ, UPT, UPT, URZ, URZ, URZ ;  /* 0x000000fffffff290 */ /* 0x000fe4000fffe0ff */
[----:B------:R-:W1:Y:S01]  /*5440*/  @P3 LDC.64 R2, c[0x0][0x8a8] ;  /* 0x00022a00ff023b82 */ /* 0x000e620000000a00 */
[----:B------:R-:W-:Y:S04]  /*5450*/  @P3 IMAD R0, R82, UR36, RZ ;  /* 0x0000002452003c24 */ /* 0x000fe8000f8e02ff */
[----:B-1----:R-:W-:Y:S05]  /*5460*/  @P3 IMAD.WIDE R2, R0, 0x4, R2 ;  /* 0x0000000400023825 */ /* 0x002fea00078e0202 */
[----:B-----5:R1:W5:Y:S02]  /*5470*/  @P3 LDG.E R47, desc[UR46][R2.64] ;  /* 0x0000002e022f3981 */ /* 0x020364000c1e1900 */
[----:B-1----:R-:W2:Y:S02]  /*5480*/  @!P3 LDC R47, c[0x0][0x8a0] ;  /* 0x00022800ff2fbb82 */ /* 0x002ea40000000800 */
.L_x_87:
[----:B-----5:R-:W-:Y:S01]  /*5490*/  FSETP.NEU.AND P3, PT, R49, RZ, PT ;  /* 0x000000ff3100720b */ /* 0x020fe20003f6d000 */
[----:B------:R-:W-:Y:S01]  /*54a0*/  BSSY B1, `(.L_x_88) ;  /* 0x0000039000017945 */ /* 0x000fe20003800000 */
[----:B------:R-:W-:Y:S01]  /*54b0*/  SEL R3, RZ, 0xffffffff, P2 ;  /* 0xffffffffff037807 */ /* 0x000fe20001000000 */
[----:B------:R-:W-:Y:S01]  /*54c0*/  IMAD.MOV.U32 R66, RZ, RZ, 0x1 ;  /* 0x00000001ff427424 */ /* 0x000fe200078e00ff */
[----:B------:R-:W-:Y:S01]  /*54d0*/  @P1 LOP3.LUT P2, RZ, R88, 0xff, RZ, 0xc0, !PT ;  /* 0x000000ff58ff1812 */ /* 0x000fe2000784c0ff */
[----:B------:R-:W-:Y:S01]  /*54e0*/  IMAD R48, R45, 0x80, R46 ;  /* 0x000000802d307824 */ /* 0x000fe200078e022e */
[----:B------:R-:W-:Y:S01]  /*54f0*/  @P1 SEL R0, RZ, 0xffffffff, P3 ;  /* 0xffffffffff001807 */ /* 0x000fe20001800000 */
[----:B------:R-:W-:Y:S01]  /*5500*/  IMAD R106, R101, -0x10, R99 ;  /* 0xfffffff0656a7824 */ /* 0x000fe200078e0263 */
[----:B------:R-:W-:Y:S01]  /*5510*/  LOP3.LUT R97, R97, 0x1, RZ, 0x3c, !PT ;  /* 0x0000000161617812 */ /* 0x000fe200078e3cff */
[----:B------:R-:W-:Y:S01]  /*5520*/  IMAD.MOV.U32 R65, RZ, RZ, RZ ;  /* 0x000000ffff417224 */ /* 0x000fe200078e00ff */
[----:B------:R-:W-:Y:S02]  /*5530*/  @P0 SEL R0, R3, R0, !P2 ;  /* 0x0000000003000207 */ /* 0x000fe40005000000 */
[----:B------:R-:W-:Y:S02]  /*5540*/  CS2R R78, SRZ ;  /* 0x00000000004e7805 */ /* 0x000fe4000001ff00 */
[----:B------:R-:W-:Y:S02]  /*5550*/  LEA R64, R45, UR48, 0x3 ;  /* 0x000000302d407c11 */ /* 0x000fe4000f8e18ff */
[----:B------:R-:W-:Y:S02]  /*5560*/  CS2R R76, SRZ ;  /* 0x00000000004c7805 */ /* 0x000fe4000001ff00 */
[----:B------:R-:W-:Y:S02]  /*5570*/  @P1 LOP3.LUT R0, R0, 0x1, RZ, 0xc0, !PT ;  /* 0x0000000100001812 */ /* 0x000fe400078ec0ff */
[----:B------:R-:W-:Y:S02]  /*5580*/  CS2R R70, SRZ ;  /* 0x0000000000467805 */ /* 0x000fe4000001ff00 */
[----:B------:R-:W-:Y:S02]  /*5590*/  PLOP3.LUT P2, PT, PT, PT, UP1, 0x80, 0x8 ;  /* 0x000000000008781c */ /* 0x000fe40003f4f018 */
[----:B------:R-:W-:Y:S02]  /*55a0*/  CS2R R68, SRZ ;  /* 0x0000000000447805 */ /* 0x000fe4000001ff00 */
[----:B------:R-:W-:Y:S02]  /*55b0*/  ISETP.NE.U32.OR P5, PT, R0, 0x1, !P1 ;  /* 0x000000010000780c */ /* 0x000fe40004fa5470 */
[----:B------:R-:W-:Y:S02]  /*55c0*/  CS2R R62, SRZ ;  /* 0x00000000003e7805 */ /* 0x000fe4000001ff00 */
[----:B------:R-:W-:Y:S02]  /*55d0*/  LOP3.LUT P4, R104, R88, 0xff, RZ, 0xc0, !PT ;  /* 0x000000ff58687812 */ /* 0x000fe4000788c0ff */
[----:B------:R-:W-:Y:S02]  /*55e0*/  CS2R R60, SRZ ;  /* 0x00000000003c7805 */ /* 0x000fe4000001ff00 */
[----:B------:R-:W-:Y:S02]  /*55f0*/  SEL R2, RZ, 0xffffffff, P3 ;  /* 0xffffffffff027807 */ /* 0x000fe40001800000 */
[----:B------:R-:W-:Y:S02]  /*5600*/  CS2R R58, SRZ ;  /* 0x00000000003a7805 */ /* 0x000fe4000001ff00 */
[----:B------:R-:W-:Y:S02]  /*5610*/  P2R R107, PR, RZ, 0x20 ;  /* 0x00000020ff6b7803 */ /* 0x000fe40000000000 */
[----:B------:R-:W-:Y:S02]  /*5620*/  CS2R R56, SRZ ;  /* 0x0000000000387805 */ /* 0x000fe4000001ff00 */
[----:B------:R-:W-:Y:S02]  /*5630*/  @P2 SEL R2, R3, R2, !P4 ;  /* 0x0000000203022207 */ /* 0x000fe40006000000 */
[----:B------:R-:W-:Y:S02]  /*5640*/  @P5 SHF.L.U32 R0, R97, 0x1f, RZ ;  /* 0x0000001f61005819 */ /* 0x000fe400000006ff */
[----:B------:R-:W-:Y:S02]  /*5650*/  LOP3.LUT R2, R2, 0x1, RZ, 0xc0, !PT ;  /* 0x0000000102027812 */ /* 0x000fe400078ec0ff */
[----:B------:R1:W3:Y:S02]  /*5660*/  @P5 SYNCS.PHASECHK.TRANS64.TRYWAIT P1, [UR48+0x20], R0 ;  /* 0x00002000ff0055a7 */ /* 0x0002e40008021130 */
[----:B------:R-:W-:Y:S04]  /*5670*/  ISETP.NE.U32.AND P2, PT, R2, 0x1, PT ;  /* 0x000000010200780c */ /* 0x000fe80003f45070 */
[----:B------:R-:W-:Y:S02]  /*5680*/  P2R R67, PR, RZ, 0x4 ;  /* 0x00000004ff437803 */ /* 0x000fe40000000000 */
[----:B-1----:R-:W-:Y:S04]  /*5690*/  SHF.L.U32 R0, R96, 0x1f, RZ ;  /* 0x0000001f60007819 */ /* 0x002fe800000006ff */
[----:B------:R1:W4:Y:S01]  /*56a0*/  SYNCS.PHASECHK.TRANS64.TRYWAIT P0, [R64+URZ+0x90], R0 ;  /* 0x00009000400075a7 */ /* 0x00032200080011ff */
[----:B---3--:R-:W-:Y:S01]  /*56b0*/  @P5 SEL R66, RZ, 0x1, !P1 ;  /* 0x00000001ff425807 */ /* 0x008fe20004800000 */
[----:B-1----:R-:W-:Y:S06]  /*56c0*/  @!P5 BRA `(.L_x_89) ;  /* 0x000000000058d947 */ /* 0x002fec0003800000 */
[----:B------:R-:W-:Y:S01]  /*56d0*/  IMAD.MOV.U32 R79, RZ, RZ, RZ ;  /* 0x000000ffff4f7224 */ /* 0x000fe200078e00ff */
[----:B------:R-:W-:Y:S01]  /*56e0*/  ISETP.NE.AND P1, PT, R66, RZ, PT ;  /* 0x000000ff4200720c */ /* 0x000fe20003f25270 */
[----:B------:R-:W-:Y:S01]  /*56f0*/  BSSY B0, `(.L_x_90) ;  /* 0x000000c000007945 */ /* 0x000fe20003800000 */
[----:B------:R-:W-:Y:S02]  /*5700*/  CS2R R58, SRZ ;  /* 0x00000000003a7805 */ /* 0x000fe4000001ff00 */
[----:B------:R-:W-:Y:S02]  /*5710*/  CS2R R56, SRZ ;  /* 0x0000000000387805 */ /* 0x000fe4000001ff00 */
[----:B------:R-:W-:Y:S02]  /*5720*/  CS2R R62, SRZ ;  /* 0x00000000003e7805 */ /* 0x000fe4000001ff00 */
[----:B------:R-:W-:Y:S02]  /*5730*/  CS2R R60, SRZ ;  /* 0x00000000003c7805 */ /* 0x000fe4000001ff00 */
[----:B------:R-:W-:Y:S02]  /*5740*/  CS2R R70, SRZ ;  /* 0x0000000000467805 */ /* 0x000fe4000001ff00 */
[----:B------:R-:W-:Y:S02]  /*5750*/  CS2R R68, SRZ ;  /* 0x0000000000447805 */ /* 0x000fe4000001ff00 */
[----:B------:R-:W-:Y:S01]  /*5760*/  CS2R R76, SRZ ;  /* 0x00000000004c7805 */ /* 0x000fe2000001ff00 */
[----:B------:R-:W-:Y:S06]  /*5770*/  @P1 BRA `(.L_x_91) ;  /* 0x00000000000c1947 */ /* 0x000fec0003800000 */
[----:B------:R-:W-:Y:S04]  /*5780*/  SHF.L.U32 R3, R97, 0x1f, RZ ;  /* 0x0000001f61037819 */ /* 0x000fe800000006ff */
[----:B------:R-:W1:Y:S02]  /*5790*/  SYNCS.PHASECHK.TRANS64.TRYWAIT P1, [UR48+0x20], R3 ;  /* 0x00002003ff0075a7 */ /* 0x000e640008021130 */
[----:B-1----:R-:W-:Y:S05]  /*57a0*/  @!P1 BRA `(.L_x_92) ;  /* 0x0000003c00349947 */ /* 0x002fea0003800000 */
.L_x_91:
[----:B------:R-:W-:Y:S05]  /*57b0*/  BSYNC B0 ;  /* 0x0000000000007941 */ /* 0x000fea0003800000 */
.L_x_90:
[----:B------:R-:W-:Y:S01]  /*57c0*/  ISETP.NE.AND P1, PT, R67, RZ, PT ;  /* 0x000000ff4300720c */ /* 0x000fe20003f25270 */
[----:B------:R-:W-:Y:S11]  /*57d0*/  HFMA2 R65, -RZ, RZ, 0, 5.9604644775390625e-08 ;  /* 0x00000001ff417431 */ /* 0x000ff600000001ff */
[----:B------:R-:W-:Y:S01]  /*57e0*/  @!UPT UIADD3 URZ, UPT, UPT, URZ, URZ, URZ ;  /* 0x000000fffffff290 */ /* 0x000fe2000fffe0ff */
[----:B------:R3:W1:Y:S04]  /*57f0*/  @P1 LDS.128 R56, [R100] ;  /* 0x0000000064381984 */ /* 0x0006680000000c00 */
[----:B------:R3:W1:Y:S04]  /*5800*/  @P1 LDS.128 R60, [R99+0x10] ;  /* 0x00001000633c1984 */ /* 0x0006680000000c00 */
[----:B------:R3:W1:Y:S04]  /*5810*/  @P1 LDS.128 R68, [R98+0x20] ;  /* 0x0000200062441984 */ /* 0x0006680000000c00 */
[----:B------:R3:W1:Y:S02]  /*5820*/  @P1 LDS.128 R76, [R106+0x30] ;  /* 0x000030006a4c1984 */ /* 0x0006640000000c00 */
.L_x_89:
[----:B------:R-:W-:Y:S05]  /*5830*/  BSYNC B1 ;  /* 0x0000000000017941 */ /* 0x000fea0003800000 */
.L_x_88:
[----:B-1----:R-:W-:Y:S04]  /*5840*/  SHF.R.U32.HI R2, RZ, 0x15, R48 ;  /* 0x00000015ff027819 */ /* 0x002fe80000011630 */
[----:B------:R-:W-:Y:S01]  /*5850*/  LOP3.LUT P1, RZ, R2, 0x3, R92, 0x48, !PT ;  /* 0x0000000302ff7812 */ /* 0x000fe2000782485c */
[----:B------:R-:W-:Y:S01]  /*5860*/  @!UPT UIADD3 URZ, UPT, UPT, URZ, URZ, URZ ;  /* 0x000000fffffff290 */ /* 0x000fe2000fffe0ff */
[----:B----4-:R-:W-:Y:S11]  /*5870*/  @P0 BRA `(.L_x_93) ;  /* 0x0000000000080947 */ /* 0x010ff60003800000 */
[----:B------:R-:W1:Y:S02]  /*5880*/  SYNCS.PHASECHK.TRANS64.TRYWAIT P0, [R64+URZ+0x90], R0 ;  /* 0x00009000400075a7 */ /* 0x000e6400080011ff */
[----:B-1----:R-:W-:Y:S05]  /*5890*/  @!P0 BRA `(.L_x_94) ;  /* 0x0000003c00108947 */ /* 0x002fea0003800000 */
.L_x_93:
[----:B------:R-:W-:Y:S05]  /*58a0*/  @!P1 BRA `(.L_x_95) ;  /* 0x0000000000409947 */ /* 0x000fea0003800000 */
[----:B------:R-:W4:Y:S01]  /*58b0*/  LDCU.64 UR8, c[0x4][0x70] ;  /* 0x01000e00ff0877ac */ /* 0x000f220008000a00 */
[----:B------:R-:W-:Y:S01]  /*58c0*/  MOV R3, 0x0 ;  /* 0x0000000000037802 */ /* 0x000fe20000000f00 */
[----:B------:R-:W-:Y:S02]  /*58d0*/  HFMA2 R12, -RZ, RZ, 0, 5.9604644775390625e-08 ;  /* 0x00000001ff0c7431 */ /* 0x000fe400000001ff */
[----:B------:R-:W-:Y:S02]  /*58e0*/  IMAD.MOV.U32 R8, RZ, RZ, 0x192 ;  /* 0x00000192ff087424 */ /* 0x000fe400078e00ff */
[----:B------:R-:W-:Y:S01]  /*58f0*/  IMAD.MOV.U32 R13, RZ, RZ, RZ ;  /* 0x000000ffff0d7224 */ /* 0x000fe200078e00ff */
[----:B------:R-:W5:Y:S01]  /*5900*/  LDCU.64 UR6, c[0x4][0x78] ;  /* 0x01000f00ff0677ac */ /* 0x000f620008000a00 */
[----:B------:R-:W1:Y:S01]  /*5910*/  LDC.64 R2, c[0x4][R3] ;  /* 0x0100000003027b82 */ /* 0x000e620000000a00 */
[----:B------:R-:W2:Y:S01]  /*5920*/  LDCU.64 UR4, c[0x4][0x10] ;  /* 0x01000200ff0477ac */ /* 0x000ea20008000a00 */
[----:B----4-:R-:W-:Y:S01]  /*5930*/  MOV R5, UR9 ;  /* 0x0000000900057c02 */ /* 0x010fe20008000f00 */
[----:B------:R-:W-:Y:S01]  /*5940*/  IMAD.U32 R4, RZ, RZ, UR8 ;  /* 0x00000008ff047e24 */ /* 0x000fe2000f8e00ff */
[----:B-----5:R-:W-:Y:S01]  /*5950*/  MOV R7, UR7 ;  /* 0x0000000700077c02 */ /* 0x020fe20008000f00 */
[----:B------:R-:W-:Y:S01]  /*5960*/  IMAD.U32 R6, RZ, RZ, UR6 ;  /* 0x00000006ff067e24 */ /* 0x000fe2000f8e00ff */
[----:B--2---:R-:W-:Y:S01]  /*5970*/  MOV R11, UR5 ;  /* 0x00000005000b7c02 */ /* 0x004fe20008000f00 */
[----:B------:R-:W-:Y:S02]  /*5980*/  IMAD.U32 R10, RZ, RZ, UR4 ;  /* 0x00000004ff0a7e24 */ /* 0x000fe4000f8e00ff */
[----:B------:R-:W-:Y:S07]  /*5990*/  LEPC R20, `(.L_x_95) ;  /* 0x000000001014794e */ /* 0x000fee0000000000 */
[----:B-1-3--:R-:W-:Y:S05]  /*59a0*/  CALL.ABS.NOINC R2 ;  /* 0x0000000002007343 */ /* 0x00afea0003c00000 */
.L_x_95:
[----:B------:R-:W-:Y:S05]  /*59b0*/  WARPSYNC.ALL ;  /* 0x0000000000007948 */ /* 0x000fea0003800000 */
[----:B------:R-:W-:Y:S01]  /*59c0*/  R2UR UR4, R48 ;  /* 0x00000000300472ca */ /* 0x000fe200000e0000 */
[--C-:B------:R-:W-:Y:S01]  /*59d0*/  HADD2.F32 R50, -RZ, R56.reuse.H0_H0 ;  /* 0x20000038ff327230 */ /* 0x100fe20000004100 */
[----:B------:R-:W-:Y:S01]  /*59e0*/  ISETP.NE.AND P0, PT, R102, RZ, PT ;  /* 0x000000ff6600720c */ /* 0x000fe20003f05270 */
[----:B------:R-:W-:Y:S01]  /*59f0*/  HADD2.F32 R51, -RZ, R56.H1_H1 ;  /* 0x30000038ff337230 */ /* 0x000fe20000004100 */
[----:B------:R-:W-:Y:S01]  /*5a00*/  BSSY.RECONVERGENT B0, `(.L_x_96) ;  /* 0x0000086000007945 */ /* 0x000fe20003800200 */
[--C-:B------:R-:W-:Y:S08]  /*5a10*/  HADD2.F32 R52, -RZ, R57.reuse.H0_H0 ;  /* 0x20000039ff347230 */ /* 0x100ff00000004100 */
[----:B------:R-:W1:Y:S02]  /*5a20*/  LDTM.x32 R4, tmem[UR4] ;  /* 0x00000004000479ee */ /* 0x000e6400082c0000 */
[C---:B-12---:R-:W-:Y:S01]  /*5a30*/  FMUL R0, R47.reuse, R4 ;  /* 0x000000042f007220 */ /* 0x046fe20000400000 */
[C---:B------:R-:W-:Y:S01]  /*5a40*/  FMUL R2, R47.reuse, R5 ;  /* 0x000000052f027220 */ /* 0x040fe20000400000 */
[C---:B------:R-:W-:Y:S01]  /*5a50*/  FMUL R4, R47.reuse, R8 ;  /* 0x000000082f047220 */ /* 0x040fe20000400000 */
[----:B------:R-:W-:Y:S01]  /*5a60*/  FMUL R3, R47, R6 ;  /* 0x000000062f037220 */ /* 0x000fe20000400000 */
[C---:B------:R-:W-:Y:S01]  /*5a70*/  FFMA R0, R49.reuse, R50, R0 ;  /* 0x0000003231007223 */ /* 0x040fe20000000000 */
[----:B------:R-:W-:Y:S01]  /*5a80*/  FFMA R2, R49, R51, R2 ;  /* 0x0000003331027223 */ /* 0x000fe20000000002 */
[C---:B------:R-:W-:Y:S01]  /*5a90*/  FMUL R5, R47.reuse, R9 ;  /* 0x000000092f057220 */ /* 0x040fe20000400000 */
        /* <DEDUP_REMOVED lines=16> */
[----:B------:R-:W-:Y:S02]  /*5ba0*/  HADD2.F32 R32, -RZ, R57.H1_H1 ;  /* 0x30000039ff207230 */ /* 0x000fe40000004100 */
[C---:B------:R-:W-:Y:S01]  /*5bb0*/  FMUL R26, R47.reuse, R30 ;  /* 0x0000001e2f1a7220 */ /* 0x040fe20000400000 */
[----:B------:R-:W-:Y:S01]  /*5bc0*/  FMUL R29, R47, R33 ;  /* 0x000000212f1d7220 */ /* 0x000fe20000400000 */
[--C-:B------:R-:W-:Y:S02]  /*5bd0*/  HADD2.F32 R33, -RZ, R58.reuse.H0_H0 ;  /* 0x2000003aff217230 */ /* 0x100fe40000004100 */
[----:B------:R-:W-:Y:S01]  /*5be0*/  FFMA R3, R49, R52, R3 ;  /* 0x0000003431037223 */ /* 0x000fe20000000003 */
[C---:B------:R-:W-:Y:S01]  /*5bf0*/  FMUL R7, R47.reuse, R7 ;  /* 0x000000072f077220 */ /* 0x040fe20000400000 */
[----:B------:R-:W-:Y:S01]  /*5c00*/  FMUL R30, R47, R34 ;  /* 0x000000222f1e7220 */ /* 0x000fe20000400000 */
[----:B------:R-:W-:Y:S01]  /*5c10*/  HADD2.F32 R34, -RZ, R58.H1_H1 ;  /* 0x3000003aff227230 */ /* 0x000fe20000004100 */
[----:B------:R-:W-:Y:S01]  /*5c20*/  F2FP.F16.F32.PACK_AB R52, R2, R0 ;  /* 0x000000000234723e */ /* 0x000fe200000000ff */
[--C-:B------:R-:W-:Y:S02]  /*5c30*/  HADD2.F32 R0, -RZ, R59.reuse.H0_H0 ;  /* 0x2000003bff007230 */ /* 0x100fe40000004100 */
[C---:B------:R-:W-:Y:S01]  /*5c40*/  FFMA R7, R49.reuse, R32, R7 ;  /* 0x0000002031077223 */ /* 0x040fe20000000007 */
[----:B------:R-:W-:Y:S02]  /*5c50*/  HADD2.F32 R2, -RZ, R59.H1_H1 ;  /* 0x3000003bff027230 */ /* 0x000fe40000004100 */
[C---:B------:R-:W-:Y:S01]  /*5c60*/  FFMA R4, R49.reuse, R33, R4 ;  /* 0x0000002131047223 */ /* 0x040fe20000000004 */
[C---:B------:R-:W-:Y:S01]  /*5c70*/  FFMA R5, R49.reuse, R34, R5 ;  /* 0x0000002231057223 */ /* 0x040fe20000000005 */
[----:B------:R-:W-:Y:S01]  /*5c80*/  FFMA R6, R49, R0, R6 ;  /* 0x0000000031067223 */ /* 0x000fe20000000006 */
[--C-:B------:R-:W-:Y:S02]  /*5c90*/  HADD2.F32 R0, -RZ, R60.reuse.H0_H0 ;  /* 0x2000003cff007230 */ /* 0x100fe40000004100 */
[----:B------:R-:W-:Y:S01]  /*5ca0*/  FMUL R11, R47, R11 ;  /* 0x0000000b2f0b7220 */ /* 0x000fe20000400000 */
[----:B------:R-:W-:Y:S01]  /*5cb0*/  F2FP.F16.F32.PACK_AB R53, R7, R3 ;  /* 0x000000030735723e */ /* 0x000fe200000000ff */
[--C-:B------:R-:W-:Y:S02]  /*5cc0*/  HADD2.F32 R3, -RZ, R61.reuse.H0_H0 ;  /* 0x2000003dff037230 */ /* 0x100fe40000004100 */
[----:B------:R-:W-:Y:S01]  /*5cd0*/  FMUL R15, R47, R15 ;  /* 0x0000000f2f0f7220 */ /* 0x000fe20000400000 */
[C---:B------:R-:W-:Y:S01]  /*5ce0*/  FFMA R11, R49.reuse, R2, R11 ;  /* 0x00000002310b7223 */ /* 0x040fe2000000000b */
[----:B------:R-:W-:Y:S02]  /*5cf0*/  HADD2.F32 R2, -RZ, R60.H1_H1 ;  /* 0x3000003cff027230 */ /* 0x000fe40000004100 */
[----:B------:R-:W-:Y:S01]  /*5d00*/  FFMA R8, R49, R0, R8 ;  /* 0x0000000031087223 */ /* 0x000fe20000000008 */
[----:B------:R-:W-:Y:S02]  /*5d10*/  HADD2.F32 R0, -RZ, R61.H1_H1 ;  /* 0x3000003dff007230 */ /* 0x000fe40000004100 */
[C---:B------:R-:W-:Y:S01]  /*5d20*/  FMUL R19, R47.reuse, R19 ;  /* 0x000000132f137220 */ /* 0x040fe20000400000 */
[----:B------:R-:W-:Y:S01]  /*5d30*/  FMUL R23, R47, R23 ;  /* 0x000000172f177220 */ /* 0x000fe20000400000 */
[C---:B------:R-:W-:Y:S01]  /*5d40*/  FFMA R9, R49.reuse, R2, R9 ;  /* 0x0000000231097223 */ /* 0x040fe20000000009 */
[C---:B------:R-:W-:Y:S01]  /*5d50*/  FFMA R10, R49.reuse, R3, R10 ;  /* 0x00000003310a7223 */ /* 0x040fe2000000000a */
[----:B------:R-:W-:Y:S01]  /*5d60*/  FFMA R15, R49, R0, R15 ;  /* 0x00000000310f7223 */ /* 0x000fe2000000000f */
[--C-:B------:R-:W-:Y:S02]  /*5d70*/  HADD2.F32 R2, -RZ, R62.reuse.H0_H0 ;  /* 0x2000003eff027230 */ /* 0x100fe40000004100 */
[----:B------:R-:W-:Y:S01]  /*5d80*/  FMUL R27, R47, R27 ;  /* 0x0000001b2f1b7220 */ /* 0x000fe20000400000 */
[----:B------:R-:W-:Y:S01]  /*5d90*/  HADD2.F32 R0, -RZ, R62.H1_H1 ;  /* 0x3000003eff007230 */ /* 0x000fe20000004100 */
[----:B------:R-:W-:Y:S01]  /*5da0*/  F2FP.F16.F32.PACK_AB R54, R5, R4 ;  /* 0x000000040536723e */ /* 0x000fe200000000ff */
[--C-:B------:R-:W-:Y:S02]  /*5db0*/  HADD2.F32 R3, -RZ, R63.reuse.H0_H0 ;  /* 0x2000003fff037230 */ /* 0x100fe40000004100 */
[C---:B------:R-:W-:Y:S01]  /*5dc0*/  FFMA R12, R49.reuse, R2, R12 ;  /* 0x00000002310c7223 */ /* 0x040fe2000000000c */
[--C-:B------:R-:W-:Y:S02]  /*5dd0*/  HADD2.F32 R2, -RZ, R68.reuse.H0_H0 ;  /* 0x20000044ff027230 */ /* 0x100fe40000004100 */
[C---:B------:R-:W-:Y:S01]  /*5de0*/  FFMA R13, R49.reuse, R0, R13 ;  /* 0x00000000310d7223 */ /* 0x040fe2000000000d */
[----:B------:R-:W-:Y:S02]  /*5df0*/  HADD2.F32 R0, -RZ, R63.H1_H1 ;  /* 0x3000003fff007230 */ /* 0x000fe40000004100 */
[----:B------:R-:W-:Y:S01]  /*5e00*/  FFMA R14, R49, R3, R14 ;  /* 0x00000003310e7223 */ /* 0x000fe2000000000e */
[----:B------:R-:W-:Y:S01]  /*5e10*/  HADD2.F32 R3, -RZ, R68.H1_H1 ;  /* 0x30000044ff037230 */ /* 0x000fe20000004100 */
[----:B------:R-:W-:Y:S01]  /*5e20*/  F2FP.F16.F32.PACK_AB R55, R11, R6 ;  /* 0x000000060b37723e */ /* 0x000fe200000000ff */
[----:B------:R-:W-:Y:S01]  /*5e30*/  FMUL R31, R47, R31 ;  /* 0x0000001f2f1f7220 */ /* 0x000fe20000400000 */
[C---:B------:R-:W-:Y:S01]  /*5e40*/  FFMA R19, R49.reuse, R0, R19 ;  /* 0x0000000031137223 */ /* 0x040fe20000000013 */
[--C-:B------:R-:W-:Y:S02]  /*5e50*/  HADD2.F32 R0, -RZ, R69.reuse.H0_H0 ;  /* 0x20000045ff007230 */ /* 0x100fe40000004100 */
[C---:B------:R-:W-:Y:S01]  /*5e60*/  FFMA R16, R49.reuse, R2, R16 ;  /* 0x0000000231107223 */ /* 0x040fe20000000010 */
[----:B------:R1:W-:Y:S01]  /*5e70*/  STS.128 [R100], R52 ;  /* 0x0000003464007388 */ /* 0x0003e20000000c00 */
[C---:B------:R-:W-:Y:S01]  /*5e80*/  FFMA R17, R49.reuse, R3, R17 ;  /* 0x0000000331117223 */ /* 0x040fe20000000011 */
[----:B------:R-:W-:Y:S02]  /*5e90*/  HADD2.F32 R2, -RZ, R69.H1_H1 ;  /* 0x30000045ff027230 */ /* 0x000fe40000004100 */
[----:B------:R-:W-:Y:S01]  /*5ea0*/  FFMA R18, R49, R0, R18 ;  /* 0x0000000031127223 */ /* 0x000fe20000000012 */
[--C-:B------:R-:W-:Y:S01]  /*5eb0*/  HADD2.F32 R0, -RZ, R70.reuse.H0_H0 ;  /* 0x20000046ff007230 */ /* 0x100fe20000004100 */
[----:B------:R-:W-:Y:S01]  /*5ec0*/  F2FP.F16.F32.PACK_AB R8, R9, R8 ;  /* 0x000000080908723e */ /* 0x000fe200000000ff */
[--C-:B------:R-:W-:Y:S02]  /*5ed0*/  HADD2.F32 R3, -RZ, R71.reuse.H0_H0 ;  /* 0x20000047ff037230 */ /* 0x100fe40000004100 */
[C---:B------:R-:W-:Y:S01]  /*5ee0*/  FFMA R23, R49.reuse, R2, R23 ;  /* 0x0000000231177223 */ /* 0x040fe20000000017 */
[----:B------:R-:W-:Y:S02]  /*5ef0*/  HADD2.F32 R2, -RZ, R70.H1_H1 ;  /* 0x30000046ff027230 */ /* 0x000fe40000004100 */
[----:B------:R-:W-:Y:S01]  /*5f00*/  FFMA R20, R49, R0, R20 ;  /* 0x0000000031147223 */ /* 0x000fe20000000014 */
[----:B------:R-:W-:Y:S01]  /*5f10*/  HADD2.F32 R0, -RZ, R71.H1_H1 ;  /* 0x30000047ff007230 */ /* 0x000fe20000004100 */
[----:B------:R-:W-:Y:S01]  /*5f20*/  F2FP.F16.F32.PACK_AB R9, R15, R10 ;  /* 0x0000000a0f09723e */ /* 0x000fe200000000ff */
[----:B------:R-:W-:Y:S02]  /*5f30*/  HADD2.F32 R4, -RZ, R79.H0_H0 ;  /* 0x2000004fff047230 */ /* 0x000fe40000004100 */
[C---:B------:R-:W-:Y:S01]  /*5f40*/  FFMA R21, R49.reuse, R2, R21 ;  /* 0x0000000231157223 */ /* 0x040fe20000000015 */
[C---:B------:R-:W-:Y:S01]  /*5f50*/  FFMA R22, R49.reuse, R3, R22 ;  /* 0x0000000331167223 */ /* 0x040fe20000000016 */
[----:B------:R-:W-:Y:S01]  /*5f60*/  FFMA R27, R49, R0, R27 ;  /* 0x00000000311b7223 */ /* 0x000fe2000000001b */
[--C-:B------:R-:W-:Y:S01]  /*5f70*/  HADD2.F32 R2, -RZ, R76.reuse.H0_H0 ;  /* 0x2000004cff027230 */ /* 0x100fe20000004100 */
[----:B------:R-:W-:Y:S01]  /*5f80*/  F2FP.F16.F32.PACK_AB R10, R13, R12 ;  /* 0x0000000c0d0a723e */ /* 0x000fe200000000ff */
[----:B------:R-:W-:Y:S01]  /*5f90*/  HADD2.F32 R0, -RZ, R76.H1_H1 ;  /* 0x3000004cff007230 */ /* 0x000fe20000004100 */
[----:B------:R-:W-:Y:S01]  /*5fa0*/  F2FP.F16.F32.PACK_AB R11, R19, R14 ;  /* 0x0000000e130b723e */ /* 0x000fe200000000ff */
[--C-:B------:R-:W-:Y:S02]  /*5fb0*/  HADD2.F32 R3, -RZ, R77.reuse.H0_H0 ;  /* 0x2000004dff037230 */ /* 0x100fe40000004100 */
[C---:B------:R-:W-:Y:S01]  /*5fc0*/  FFMA R24, R49.reuse, R2, R24 ;  /* 0x0000000231187223 */ /* 0x040fe20000000018 */
[--C-:B------:R-:W-:Y:S02]  /*5fd0*/  HADD2.F32 R2, -RZ, R78.reuse.H0_H0 ;  /* 0x2000004eff027230 */ /* 0x100fe40000004100 */
[C---:B------:R-:W-:Y:S01]  /*5fe0*/  FFMA R25, R49.reuse, R0, R25 ;  /* 0x0000000031197223 */ /* 0x040fe20000000019 */
[----:B------:R1:W-:Y:S01]  /*5ff0*/  STS.128 [R99+0x10], R8 ;  /* 0x0000100863007388 */ /* 0x0003e20000000c00 */
[----:B------:R-:W-:Y:S02]  /*6000*/  HADD2.F32 R0, -RZ, R77.H1_H1 ;  /* 0x3000004dff007230 */ /* 0x000fe40000004100 */
[----:B------:R-:W-:Y:S01]  /*6010*/  FFMA R26, R49, R3, R26 ;  /* 0x00000003311a7223 */ /* 0x000fe2000000001a */
[----:B------:R-:W-:Y:S01]  /*6020*/  HADD2.F32 R3, -RZ, R78.H1_H1 ;  /* 0x3000004eff037230 */ /* 0x000fe20000004100 */
[----:B------:R-:W-:Y:S01]  /*6030*/  F2FP.F16.F32.PACK_AB R16, R17, R16 ;  /* 0x000000101110723e */ /* 0x000fe200000000ff */
[----:B------:R-:W-:Y:S01]  /*6040*/  HADD2.F32 R5, -RZ, R79.H1_H1 ;  /* 0x3000004fff057230 */ /* 0x000fe20000004100 */
[----:B------:R-:W-:Y:S01]  /*6050*/  F2FP.F16.F32.PACK_AB R17, R23, R18 ;  /* 0x000000121711723e */ /* 0x000fe200000000ff */
[----:B------:R-:W-:Y:S01]  /*6060*/  FFMA R31, R49, R0, R31 ;  /* 0x00000000311f7223 */ /* 0x000fe2000000001f */
[----:B------:R-:W-:Y:S01]  /*6070*/  FMUL R35, R47, R35 ;  /* 0x000000232f237220 */ /* 0x000fe20000400000 */
[----:B------:R-:W-:Y:S01]  /*6080*/  F2FP.F16.F32.PACK_AB R18, R21, R20 ;  /* 0x000000141512723e */ /* 0x000fe200000000ff */
[----:B------:R-:W-:Y:S01]  /*6090*/  FFMA R28, R49, R2, R28 ;  /* 0x00000002311c7223 */ /* 0x000fe2000000001c */
[----:B------:R-:W-:Y:S01]  /*60a0*/  F2FP.F16.F32.PACK_AB R19, R27, R22 ;  /* 0x000000161b13723e */ /* 0x000fe200000000ff */
[C---:B------:R-:W-:Y:S01]  /*60b0*/  FFMA R29, R49.reuse, R3, R29 ;  /* 0x00000003311d7223 */ /* 0x040fe2000000001d */
[C---:B------:R-:W-:Y:S01]  /*60c0*/  FFMA R30, R49.reuse, R4, R30 ;  /* 0x00000004311e7223 */ /* 0x040fe2000000001e */
[----:B------:R-:W-:Y:S01]  /*60d0*/  FFMA R35, R49, R5, R35 ;  /* 0x0000000531237223 */ /* 0x000fe20000000023 */
[----:B------:R-:W-:Y:S01]  /*60e0*/  F2FP.F16.F32.PACK_AB R24, R25, R24 ;  /* 0x000000181918723e */ /* 0x000fe200000000ff */
[----:B------:R1:W-:Y:S01]  /*60f0*/  STS.128 [R98+0x20], R16 ;  /* 0x0000201062007388 */ /* 0x0003e20000000c00 */
[----:B------:R-:W-:Y:S02]  /*6100*/  F2FP.F16.F32.PACK_AB R25, R31, R26 ;  /* 0x0000001a1f19723e */ /* 0x000fe400000000ff */
[----:B------:R-:W-:Y:S02]  /*6110*/  F2FP.F16.F32.PACK_AB R26, R29, R28 ;  /* 0x0000001c1d1a723e */ /* 0x000fe400000000ff */
[----:B------:R-:W-:Y:S05]  /*6120*/  F2FP.F16.F32.PACK_AB R27, R35, R30 ;  /* 0x0000001e231b723e */ /* 0x000fea00000000ff */
[----:B------:R1:W-:Y:S01]  /*6130*/  STS.128 [R106+0x30], R24 ;  /* 0x000030186a007388 */ /* 0x0003e20000000c00 */
[----:B------:R-:W-:Y:S01]  /*6140*/  @!PT LDS RZ, [RZ] ;  /* 0x00000000fffff984 */ /* 0x000fe20000000800 */
[----:B------:R-:W-:Y:S01]  /*6150*/  @!PT LDS RZ, [RZ] ;  /* 0x00000000fffff984 */ /* 0x000fe20000000800 */
[----:B------:R-:W-:Y:S01]  /*6160*/  @!PT LDS RZ, [RZ] ;  /* 0x00000000fffff984 */ /* 0x000fe20000000800 */
[----:B------:R-:W-:Y:S01]  /*6170*/  @!PT LDS RZ, [RZ] ;  /* 0x00000000fffff984 */ /* 0x000fe20000000800 */
[----:B------:R2:W-:Y:S07]  /*6180*/  MEMBAR.ALL.CTA ;  /* 0x0000000000007992 */ /* 0x0005ee0000008000 */
[----:B--2---:R-:W2:Y:S02]  /*6190*/  FENCE.VIEW.ASYNC.S ;  /* 0x00000000000073c6 */ /* 0x004ea40000000000 */
[----:B--2---:R-:W-:Y:S06]  /*61a0*/  BAR.SYNC.DEFER_BLOCKING 0x1, 0x80 ;  /* 0x0042000000007b1d */ /* 0x004fec0000010000 */
[----:B------:R-:W-:Y:S05]  /*61b0*/  @P0 BRA `(.L_x_97) ;  /* 0x0000000000280947 */ /* 0x000fea0003800000 */
[----:B------:R-:W-:Y:S02]  /*61c0*/  UIADD3 UR4, UPT, UPT, UR48, 0x200, URZ ;  /* 0x0000020030047890 */ /* 0x000fe4000fffe0ff */
[----:B------:R-:W-:Y:S01]  /*61d0*/  UIADD3 UR6, UP0, UPT, UR52, 0x680, URZ ;  /* 0x0000068034067890 */ /* 0x000fe2000ff1e0ff */
[----:B------:R-:W-:Y:S03]  /*61e0*/  UMOV UR43, UR36 ;  /* 0x00000024002b7c82 */ /* 0x000fe60008000000 */
[----:B------:R-:W-:Y:S01]  /*61f0*/  MOV R93, UR4 ;  /* 0x00000004005d7c02 */ /* 0x000fe20008000f00 */
[----:B------:R-:W-:Y:S03]  /*6200*/  UIADD3.X UR7, UPT, UPT, URZ, UR53, URZ, UP0, !UPT ;  /* 0x00000035ff077290 */ /* 0x000fe600087fe4ff */
[----:B------:R-:W-:Y:S11]  /*6210*/  R2UR UR40, R93 ;  /* 0x000000005d2872ca */ /* 0x000ff600000e0000 */
[----:B------:R-:W-:Y:S02]  /*6220*/  @!UPT UIADD3 URZ, UPT, UPT, URZ, URZ, URZ ;  /* 0x000000fffffff290 */ /* 0x000fe4000fffe0ff */
[----:B------:R2:W-:Y:S01]  /*6230*/  UTMASTG.3D [UR40], [UR6] ;  /* 0x00000028060073b5 */ /* 0x0005e20008010000 */
[----:B------:R0:W-:Y:S01]  /*6240*/  UTMACMDFLUSH ;  /* 0x00000000000079b7 */ /* 0x0001e20000000000 */
[----:B--2---:R-:W-:Y:S04]  /*6250*/  DEPBAR.LE SB0, 0x1 ;  /* 0x000080400000791a */ /* 0x004fe80000000000 */
.L_x_97:
[----:B------:R-:W-:Y:S05]  /*6260*/  BSYNC.RECONVERGENT B0 ;  /* 0x0000000000007941 */ /* 0x000fea0003800200 */
.L_x_96:
[----:B------:R-:W-:Y:S01]  /*6270*/  BAR.SYNC.DEFER_BLOCKING 0x1, 0x80 ;  /* 0x0042000000007b1d */ /* 0x000fe20000010000 */
[----:B------:R-:W-:Y:S01]  /*6280*/  ISETP.NE.AND P1, PT, R107, RZ, PT ;  /* 0x000000ff6b00720c */ /* 0x000fe20003f25270 */
[----:B------:R-:W-:Y:S01]  /*6290*/  UISETP.NE.AND UP0, UPT, UR49, URZ, UPT ;  /* 0x000000ff3100728c */ /* 0x000fe2000bf05270 */
[----:B------:R-:W-:Y:S11]  /*62a0*/  LEA R2, R65, UR48, 0x3 ;  /* 0x0000003041027c11 */ /* 0x000ff6000f8e18ff */
[----:B------:R-:W-:Y:S01]  /*62b0*/  @P1 SHF.L.U32 R3, R97, 0x1f, RZ ;  /* 0x0000001f61031819 */ /* 0x000fe200000006ff */
[----:B------:R-:W-:Y:S06]  /*62c0*/  BRA.U !UP0, `(.L_x_98) ;  /* 0x0000000108247547 */ /* 0x000fec000b800000 */
[----:B------:R-:W-:Y:S01]  /*62d0*/  IMAD.U32 R4, RZ, RZ, UR51 ;  /* 0x00000033ff047e24 */ /* 0x000fe2000f8e00ff */
[----:B------:R-:W-:Y:S01]  /*62e0*/  MOV R0, UR37 ;  /* 0x0000002500007c02 */ /* 0x000fe20008000f00 */
[----:B------:R-:W-:Y:S03]  /*62f0*/  UIADD3 UR51, UPT, UPT, UR51, 0x1, URZ ;  /* 0x0000000133337890 */ /* 0x000fe6000fffe0ff */
[----:B------:R-:W-:Y:S01]  /*6300*/  @P1 LEA R4, R4, UR48, 0x3 ;  /* 0x0000003004041c11 */ /* 0x000fe2000f8e18ff */
[----:B------:R-:W-:Y:S04]  /*6310*/  UISETP.NE.AND UP0, UPT, UR51, 0x4, UPT ;  /* 0x000000043300788c */ /* 0x000fe8000bf05270 */
[----:B------:R-:W-:Y:S01]  /*6320*/  @P1 VIADD R4, R4, 0x40 ;  /* 0x0000004004041836 */ /* 0x000fe20000000000 */
[----:B------:R-:W-:Y:S04]  /*6330*/  USEL UR51, UR51, URZ, UP0 ;  /* 0x000000ff33337287 */ /* 0x000fe80008000000 */
[----:B------:R-:W-:Y:S04]  /*6340*/  @P1 PRMT R0, R0, 0x654, R4 ;  /* 0x0000065400001816 */ /* 0x000fe80000000004 */
[----:B------:R2:W-:Y:S04]  /*6350*/  @P1 SYNCS.ARRIVE.TRANS64.RED.A1T0 RZ, [R0+URZ], RZ ;  /* 0x000000ff00ff19a7 */ /* 0x0005e800081004ff */
.L_x_98:
[----:B------:R-:W4:Y:S01]  /*6360*/  @P1 SYNCS.PHASECHK.TRANS64.TRYWAIT P0, [R2+URZ+0x20], R3 ;  /* 0x00002003020015a7 */ /* 0x000f2200080011ff */
[----:B------:R-:W-:Y:S01]  /*6370*/  BSSY B1, `(.L_x_99) ;  /* 0x0000016000017945 */ /* 0x000fe20003800000 */
[----:B----4-:R-:W-:Y:S03]  /*6380*/  @P1 SEL R66, RZ, 0x1, !P0 ;  /* 0x00000001ff421807 */ /* 0x010fe60004000000 */
[----:B------:R-:W-:Y:S05]  /*6390*/  @!P1 BRA `(.L_x_100) ;  /* 0x00000000004c9947 */ /* 0x000fea0003800000 */
[----:B------:R-:W-:Y:S01]  /*63a0*/  ISETP.NE.AND P0, PT, R66, RZ, PT ;  /* 0x000000ff4200720c */ /* 0x000fe20003f05270 */
[----:B------:R-:W-:Y:S01]  /*63b0*/  BSSY B0, `(.L_x_101) ;  /* 0x000000b000007945 */ /* 0x000fe20003800000 */
[----:B------:R-:W-:Y:S11]  /*63c0*/  ISETP.NE.AND P1, PT, R67, RZ, PT ;  /* 0x000000ff4300720c */ /* 0x000ff60003f25270 */
[----:B------:R-:W-:Y:S02]  /*63d0*/  @!UPT UIADD3 URZ, UPT, UPT, URZ, URZ, URZ ;  /* 0x000000fffffff290 */ /* 0x000fe4000fffe0ff */
[C---:B------:R-:W-:Y:S01]  /*63e0*/  @P1 IMAD R6, R65.reuse, 0x2000, R100 ;  /* 0x0000200041061824 */ /* 0x040fe200078e0264 */
[C---:B------:R-:W-:Y:S01]  /*63f0*/  @P1 LEA R4, R65.reuse, R98, 0xd ;  /* 0x0000006241041211 */ /* 0x040fe200078e68ff */
[C---:B------:R-:W-:Y:S02]  /*6400*/  @P1 IMAD R5, R65.reuse, 0x2000, R99 ;  /* 0x0000200041051824 */ /* 0x040fe400078e0263 */
[----:B------:R-:W-:Y:S01]  /*6410*/  @P1 IMAD R3, R65, 0x2000, R106 ;  /* 0x0000200041031824 */ /* 0x000fe200078e026a */
[----:B------:R-:W-:Y:S06]  /*6420*/  @P0 BRA `(.L_x_102) ;  /* 0x00000000000c0947 */ /* 0x000fec0003800000 */
[----:B--2---:R-:W-:Y:S04]  /*6430*/  SHF.L.U32 R0, R97, 0x1f, RZ ;  /* 0x0000001f61007819 */ /* 0x004fe800000006ff */
[----:B------:R-:W2:Y:S02]  /*6440*/  SYNCS.PHASECHK.TRANS64.TRYWAIT P0, [R2+URZ+0x20], R0 ;  /* 0x00002000020075a7 */ /* 0x000ea400080011ff */
[----:B--2---:R-:W-:Y:S05]  /*6450*/  @!P0 BRA `(.L_x_103) ;  /* 0x0000003000348947 */ /* 0x004fea0003800000 */
.L_x_102:
[----:B------:R-:W-:Y:S05]  /*6460*/  BSYNC B0 ;  /* 0x0000000000007941 */ /* 0x000fea0003800000 */
.L_x_101:
[----:B------:R-:W-:Y:S02]  /*6470*/  ISETP.NE.AND P0, PT, R67, RZ, PT ;  /* 0x000000ff4300720c */ /* 0x000fe40003f05270 */
[----:B------:R-:W-:Y:S11]  /*6480*/  IADD3 R65, PT, PT, R65, 0x1, RZ ;  /* 0x0000000141417810 */ /* 0x000ff60007ffe0ff */
[----:B------:R4:W1:Y:S04]  /*6490*/  @P0 LDS.128 R56, [R6] ;  /* 0x0000000006380984 */ /* 0x0008680000000c00 */
[----:B------:R4:W1:Y:S04]  /*64a0*/  @P0 LDS.128 R60, [R5+0x10] ;  /* 0x00001000053c0984 */ /* 0x0008680000000c00 */
[----:B------:R4:W1:Y:S04]  /*64b0*/  @P0 LDS.128 R68, [R4+0x20] ;  /* 0x0000200004440984 */ /* 0x0008680000000c00 */
[----:B------:R4:W1:Y:S02]  /*64c0*/  @P0 LDS.128 R76, [R3+0x30] ;  /* 0x00003000034c0984 */ /* 0x0008640000000c00 */
.L_x_100:
[----:B------:R-:W-:Y:S05]  /*64d0*/  BSYNC B1 ;  /* 0x0000000000017941 */ /* 0x000fea0003800000 */
.L_x_99:
[----:B--2---:R-:W-:Y:S05]  /*64e0*/  VIADD R0, R48, 0x20 ;  /* 0x0000002030007836 */ /* 0x004fea0000000000 */
[----:B------:R-:W-:Y:S04]  /*64f0*/  SHF.R.U32.HI R0, RZ, 0x15, R0 ;  /* 0x00000015ff007819 */ /* 0x000fe80000011600 */
[----:B------:R-:W-:Y:S11]  /*6500*/  LOP3.LUT P0, RZ, R0, 0x3, R92, 0x48, !PT ;  /* 0x0000000300ff7812 */ /* 0x000ff6000780485c */
[----:B------:R-:W-:Y:S02]  /*6510*/  @!UPT UIADD3 URZ, UPT, UPT, URZ, URZ, URZ ;  /* 0x000000fffffff290 */ /* 0x000fe4000fffe0ff */
[----:B------:R-:W-:Y:S05]  /*6520*/  @!P0 BRA `(.L_x_104) ;  /* 0x0000000000408947 */ /* 0x000fea0003800000 */
[----:B------:R-:W2:Y:S01]  /*6530*/  LDCU.64 UR8, c[0x4][0x70] ;  /* 0x01000e00ff0877ac */ /* 0x000ea20008000a00 */
[----:B----4-:R-:W-:Y:S01]  /*6540*/  MOV R3, 0x0 ;  /* 0x0000000000037802 */ /* 0x010fe20000000f00 */
[----:B------:R-:W-:Y:S02]  /*6550*/  HFMA2 R12, -RZ, RZ, 0, 5.9604644775390625e-08 ;  /* 0x00000001ff0c7431 */ /* 0x000fe400000001ff */
[----:B-1----:R-:W-:Y:S02]  /*6560*/  IMAD.MOV.U32 R8, RZ, RZ, 0x192 ;  /* 0x00000192ff087424 */ /* 0x002fe400078e00ff */
[----:B------:R-:W-:Y:S01]  /*6570*/  IMAD.MOV.U32 R13, RZ, RZ, RZ ;  /* 0x000000ffff0d7224 */ /* 0x000fe200078e00ff */
[----:B------:R-:W1:Y:S01]  /*6580*/  LDCU.64 UR6, c[0x4][0x78] ;  /* 0x01000f00ff0677ac */ /* 0x000e620008000a00 */
[----:B------:R-:W4:Y:S01]  /*6590*/  LDC.64 R2, c[0x4][R3] ;  /* 0x0100000003027b82 */ /* 0x000f220000000a00 */
[----:B------:R-:W5:Y:S01]  /*65a0*/  LDCU.64 UR4, c[0x4][0x10] ;  /* 0x01000200ff0477ac */ /* 0x000f620008000a00 */
[----:B--2---:R-:W-:Y:S01]  /*65b0*/  MOV R5, UR9 ;  /* 0x0000000900057c02 */ /* 0x004fe20008000f00 */
[----:B------:R-:W-:Y:S01]  /*65c0*/  IMAD.U32 R4, RZ, RZ, UR8 ;  /* 0x00000008ff047e24 */ /* 0x000fe2000f8e00ff */
[----:B-1----:R-:W-:Y:S01]  /*65d0*/  MOV R7, UR7 ;  /* 0x0000000700077c02 */ /* 0x002fe20008000f00 */
[----:B------:R-:W-:Y:S01]  /*65e0*/  IMAD.U32 R6, RZ, RZ, UR6 ;  /* 0x00000006ff067e24 */ /* 0x000fe2000f8e00ff */
[----:B-----5:R-:W-:Y:S01]  /*65f0*/  MOV R11, UR5 ;  /* 0x00000005000b7c02 */ /* 0x020fe20008000f00 */
[----:B------:R-:W-:Y:S02]  /*6600*/  IMAD.U32 R10, RZ, RZ, UR4 ;  /* 0x00000004ff0a7e24 */ /* 0x000fe4000f8e00ff */
[----:B------:R-:W-:Y:S07]  /*6610*/  LEPC R20, `(.L_x_104) ;  /* 0x000000001014794e */ /* 0x000fee0000000000 */
[----:B---34-:R-:W-:Y:S05]  /*6620*/  CALL.ABS.NOINC R2 ;  /* 0x0000000002007343 */ /* 0x018fea0003c00000 */
.L_x_104:
[----:B------:R-:W-:Y:S05]  /*6630*/  WARPSYNC.ALL ;  /* 0x0000000000007948 */ /* 0x000fea0003800000 */
[----:B------:R-:W-:Y:S01]  /*6640*/  R2UR UR4, R48 ;  /* 0x00000000300472ca */ /* 0x000fe200000e0000 */
[--C-:B-1--4-:R-:W-:Y:S01]  /*6650*/  HADD2.F32 R3, -RZ, R56.reuse.H0_H0 ;  /* 0x20000038ff037230 */ /* 0x112fe20000004100 */
[----:B------:R-:W-:Y:S01]  /*6660*/  ISETP.NE.AND P6, PT, R107, RZ, PT ;  /* 0x000000ff6b00720c */ /* 0x000fe20003fc5270 */
[--C-:B------:R-:W-:Y:S01]  /*6670*/  HADD2.F32 R51, -RZ, R57.reuse.H1_H1 ;  /* 0x30000039ff337230 */ /* 0x100fe20000004100 */
[----:B------:R-:W-:Y:S01]  /*6680*/  MOV R50, UR51 ;  /* 0x0000003300327c02 */ /* 0x000fe20008000f00 */
[----:B------:R-:W-:Y:S01]  /*6690*/  BSSY.RECONVERGENT B0, `(.L_x_105) ;  /* 0x000008c000007945 */ /* 0x000fe20003800200 */
[----:B------:R-:W-:Y:S02]  /*66a0*/  MOV R72, UR37 ;  /* 0x0000002500487c02 */ /* 0x000fe40008000f00 */
[----:B------:R-:W-:Y:S05]  /*66b0*/  ISETP.NE.AND P0, PT, R102, RZ, PT ;  /* 0x000000ff6600720c */ /* 0x000fea0003f05270 */
[----:B------:R-:W1:Y:S02]  /*66c0*/  LDTM.x32 R4, tmem[UR4+0x20] ;  /* 0x00002004000479ee */ /* 0x000e6400082c0000 */
[----:B------:R-:W-:Y:S04]  /*66d0*/  @P6 LEA R50, R50, UR48, 0x3 ;  /* 0x0000003032326c11 */ /* 0x000fe8000f8e18ff */
[----:B------:R-:W-:Y:S04]  /*66e0*/  @P6 IADD3 R50, PT, PT, R50, 0x40, RZ ;  /* 0x0000004032326810 */ /* 0x000fe80007ffe0ff */
[----:B------:R-:W-:Y:S01]  /*66f0*/  @P6 PRMT R72, R72, 0x654, R50 ;  /* 0x0000065448486816 */ /* 0x000fe20000000032 */
[----:B------:R-:W-:Y:S02]  /*6700*/  HADD2.F32 R50, -RZ, R57.H0_H0 ;  /* 0x20000039ff327230 */ /* 0x000fe40000004100 */
[C---:B-1----:R-:W-:Y:S01]  /*6710*/  FMUL R0, R47.reuse, R4 ;  /* 0x000000042f007220 */ /* 0x042fe20000400000 */
[----:B------:R-:W-:Y:S02]  /*6720*/  HADD2.F32 R4, -RZ, R56.H1_H1 ;  /* 0x30000038ff047230 */ /* 0x000fe40000004100 */
[C---:B------:R-:W-:Y:S01]  /*6730*/  FMUL R2, R47.reuse, R5 ;  /* 0x000000052f027220 */ /* 0x040fe20000400000 */
[----:B------:R-:W-:Y:S01]  /*6740*/  FMUL R7, R47, R7 ;  /* 0x000000072f077220 */ /* 0x000fe20000400000 */
[----:B------:R-:W-:Y:S01]  /*6750*/  FFMA R0, R49, R3, R0 ;  /* 0x0000000331007223 */ /* 0x000fe20000000000 */
[----:B------:R-:W-:Y:S01]  /*6760*/  FMUL R3, R47, R6 ;  /* 0x000000062f037220 */ /* 0x000fe20000400000 */
[----:B------:R-:W-:Y:S01]  /*6770*/  FFMA R2, R49, R4, R2 ;  /* 0x0000000431027223 */ /* 0x000fe20000000002 */
[C---:B------:R-:W-:Y:S01]  /*6780*/  FMUL R4, R47.reuse, R8 ;  /* 0x000000082f047220 */ /* 0x040fe20000400000 */
[----:B------:R-:W-:Y:S01]  /*6790*/  FMUL R8, R47, R12 ;  /* 0x0000000c2f087220 */ /* 0x000fe20000400000 */
[----:B------:R-:W-:Y:S01]  /*67a0*/  FFMA R3, R49, R50, R3 ;  /* 0x0000003231037223 */ /* 0x000fe20000000003 */
[C---:B------:R-:W-:Y:S01]  /*67b0*/  FMUL R12, R47.reuse, R16 ;  /* 0x000000102f0c7220 */ /* 0x040fe20000400000 */
[C---:B------:R-:W-:Y:S01]  /*67c0*/  FMUL R16, R47.reuse, R20 ;  /* 0x000000142f107220 */ /* 0x040fe20000400000 */
[C---:B------:R-:W-:Y:S01]  /*67d0*/  FMUL R20, R47.reuse, R24 ;  /* 0x000000182f147220 */ /* 0x040fe20000400000 */
[C---:B------:R-:W-:Y:S01]  /*67e0*/  FMUL R24, R47.reuse, R28 ;  /* 0x0000001c2f187220 */ /* 0x040fe20000400000 */
[C---:B------:R-:W-:Y:S01]  /*67f0*/  FMUL R28, R47.reuse, R32 ;  /* 0x000000202f1c7220 */ /* 0x040fe20000400000 */
[--C-:B------:R-:W-:Y:S01]  /*6800*/  HADD2.F32 R32, -RZ, R58.reuse.H0_H0 ;  /* 0x2000003aff207230 */ /* 0x100fe20000004100 */
[----:B------:R-:W-:Y:S01]  /*6810*/  F2FP.F16.F32.PACK_AB R52, R2, R0 ;  /* 0x000000000234723e */ /* 0x000fe200000000ff */
[----:B------:R-:W-:Y:S02]  /*6820*/  HADD2.F32 R0, -RZ, R58.H1_H1 ;  /* 0x3000003aff007230 */ /* 0x000fe40000004100 */
[----:B------:R-:W-:Y:S01]  /*6830*/  FMUL R5, R47, R9 ;  /* 0x000000092f057220 */ /* 0x000fe20000400000 */
[--C-:B------:R-:W-:Y:S02]  /*6840*/  HADD2.F32 R2, -RZ, R59.reuse.H0_H0 ;  /* 0x2000003bff027230 */ /* 0x100fe40000004100 */
[C---:B------:R-:W-:Y:S01]  /*6850*/  FFMA R7, R49.reuse, R51, R7 ;  /* 0x0000003331077223 */ /* 0x040fe20000000007 */
[C---:B------:R-:W-:Y:S01]  /*6860*/  FFMA R4, R49.reuse, R32, R4 ;  /* 0x0000002031047223 */ /* 0x040fe20000000004 */
[----:B------:R-:W-:Y:S02]  /*6870*/  HADD2.F32 R32, -RZ, R59.H1_H1 ;  /* 0x3000003bff207230 */ /* 0x000fe40000004100 */
[----:B------:R-:W-:Y:S01]  /*6880*/  FFMA R5, R49, R0, R5 ;  /* 0x0000000031057223 */ /* 0x000fe20000000005 */
[--C-:B------:R-:W-:Y:S01]  /*6890*/  HADD2.F32 R0, -RZ, R60.reuse.H0_H0 ;  /* 0x2000003cff007230 */ /* 0x100fe20000004100 */
[----:B------:R-:W-:Y:S01]  /*68a0*/  F2FP.F16.F32.PACK_AB R53, R7, R3 ;  /* 0x000000030735723e */ /* 0x000fe200000000ff */
[----:B------:R-:W-:Y:S01]  /*68b0*/  FMUL R6, R47, R10 ;  /* 0x0000000a2f067220 */ /* 0x000fe20000400000 */
[--C-:B------:R-:W-:Y:S01]  /*68c0*/  HADD2.F32 R3, -RZ, R61.reuse.H0_H0 ;  /* 0x2000003dff037230 */ /* 0x100fe20000004100 */
[----:B------:R-:W-:Y:S01]  /*68d0*/  F2FP.F16.F32.PACK_AB R54, R5, R4 ;  /* 0x000000040536723e */ /* 0x000fe200000000ff */
[----:B------:R-:W-:Y:S01]  /*68e0*/  FMUL R11, R47, R11 ;  /* 0x0000000b2f0b7220 */ /* 0x000fe20000400000 */
[----:B------:R-:W-:Y:S01]  /*68f0*/  FFMA R6, R49, R2, R6 ;  /* 0x0000000231067223 */ /* 0x000fe20000000006 */
[----:B------:R-:W-:Y:S02]  /*6900*/  HADD2.F32 R2, -RZ, R60.H1_H1 ;  /* 0x3000003cff027230 */ /* 0x000fe40000004100 */
[----:B------:R-:W-:Y:S01]  /*6910*/  FMUL R9, R47, R13 ;  /* 0x0000000d2f097220 */ /* 0x000fe20000400000 */
[C---:B------:R-:W-:Y:S01]  /*6920*/  FFMA R11, R49.reuse, R32, R11 ;  /* 0x00000020310b7223 */ /* 0x040fe2000000000b */
[----:B------:R-:W-:Y:S01]  /*6930*/  FFMA R8, R49, R0, R8 ;  /* 0x0000000031087223 */ /* 0x000fe20000000008 */
[C---:B------:R-:W-:Y:S01]  /*6940*/  FMUL R10, R47.reuse, R14 ;  /* 0x0000000e2f0a7220 */ /* 0x040fe20000400000 */
[----:B------:R-:W-:Y:S02]  /*6950*/  HADD2.F32 R0, -RZ, R61.H1_H1 ;  /* 0x3000003dff007230 */ /* 0x000fe40000004100 */
[----:B------:R-:W-:Y:S01]  /*6960*/  FMUL R15, R47, R15 ;  /* 0x0000000f2f0f7220 */ /* 0x000fe20000400000 */
[C---:B------:R-:W-:Y:S01]  /*6970*/  FFMA R9, R49.reuse, R2, R9 ;  /* 0x0000000231097223 */ /* 0x040fe20000000009 */
[C---:B------:R-:W-:Y:S01]  /*6980*/  FFMA R10, R49.reuse, R3, R10 ;  /* 0x00000003310a7223 */ /* 0x040fe2000000000a */
[--C-:B------:R-:W-:Y:S02]  /*6990*/  HADD2.F32 R2, -RZ, R62.reuse.H0_H0 ;  /* 0x2000003eff027230 */ /* 0x100fe40000004100 */
[----:B------:R-:W-:Y:S01]  /*69a0*/  FFMA R15, R49, R0, R15 ;  /* 0x00000000310f7223 */ /* 0x000fe2000000000f */
[----:B------:R-:W-:Y:S02]  /*69b0*/  HADD2.F32 R3, -RZ, R62.H1_H1 ;  /* 0x3000003eff037230 */ /* 0x000fe40000004100 */
[C---:B------:R-:W-:Y:S01]  /*69c0*/  FMUL R13, R47.reuse, R17 ;  /* 0x000000112f0d7220 */ /* 0x040fe20000400000 */
[--C-:B------:R-:W-:Y:S02]  /*69d0*/  HADD2.F32 R0, -RZ, R63.reuse.H0_H0 ;  /* 0x2000003fff007230 */ /* 0x100fe40000004100 */
[----:B------:R-:W-:Y:S01]  /*69e0*/  FMUL R14, R47, R18 ;  /* 0x000000122f0e7220 */ /* 0x000fe20000400000 */
[C---:B------:R-:W-:Y:S01]  /*69f0*/  FFMA R12, R49.reuse, R2, R12 ;  /* 0x00000002310c7223 */ /* 0x040fe2000000000c */
[C---:B------:R-:W-:Y:S01]  /*6a00*/  FFMA R13, R49.reuse, R3, R13 ;  /* 0x00000003310d7223 */ /* 0x040fe2000000000d */
[----:B------:R-:W-:Y:S02]  /*6a10*/  HADD2.F32 R2, -RZ, R63.H1_H1 ;  /* 0x3000003fff027230 */ /* 0x000fe40000004100 */
[----:B------:R-:W-:Y:S01]  /*6a20*/  FFMA R14, R49, R0, R14 ;  /* 0x00000000310e7223 */ /* 0x000fe2000000000e */
[C---:B------:R-:W-:Y:S01]  /*6a30*/  FMUL R19, R47.reuse, R19 ;  /* 0x000000132f137220 */ /* 0x040fe20000400000 */
[--C-:B------:R-:W-:Y:S02]  /*6a40*/  HADD2.F32 R0, -RZ, R68.reuse.H0_H0 ;  /* 0x20000044ff007230 */ /* 0x100fe40000004100 */
[----:B------:R-:W-:Y:S01]  /*6a50*/  FMUL R17, R47, R21 ;  /* 0x000000152f117220 */ /* 0x000fe20000400000 */
[--C-:B------:R-:W-:Y:S02]  /*6a60*/  HADD2.F32 R3, -RZ, R69.reuse.H0_H0 ;  /* 0x20000045ff037230 */ /* 0x100fe40000004100 */
[C---:B------:R-:W-:Y:S01]  /*6a70*/  FFMA R19, R49.reuse, R2, R19 ;  /* 0x0000000231137223 */ /* 0x040fe20000000013 */
[----:B------:R-:W-:Y:S02]  /*6a80*/  HADD2.F32 R2, -RZ, R68.H1_H1 ;  /* 0x30000044ff027230 */ /* 0x000fe40000004100 */
        /* <DEDUP_REMOVED lines=9> */
[----:B------:R-:W-:Y:S01]  /*6b20*/  FMUL R21, R47, R25 ;  /* 0x000000192f157220 */ /* 0x000fe20000400000 */
[----:B------:R-:W-:Y:S01]  /*6b30*/  F2FP.F16.F32.PACK_AB R55, R11, R6 ;  /* 0x000000060b37723e */ /* 0x000fe200000000ff */
[--C-:B------:R-:W-:Y:S02]  /*6b40*/  HADD2.F32 R3, -RZ, R71.reuse.H0_H0 ;  /* 0x20000047ff037230 */ /* 0x100fe40000004100 */
[----:B------:R-:W-:Y:S01]  /*6b50*/  FMUL R22, R47, R26 ;  /* 0x0000001a2f167220 */ /* 0x000fe20000400000 */
[C---:B------:R-:W-:Y:S01]  /*6b60*/  FFMA R20, R49.reuse, R2, R20 ;  /* 0x0000000231147223 */ /* 0x040fe20000000014 */
[C---:B------:R-:W-:Y:S01]  /*6b70*/  FFMA R21, R49.reuse, R0, R21 ;  /* 0x0000000031157223 */ /* 0x040fe20000000015 */
[----:B------:R1:W-:Y:S01]  /*6b80*/  STS.128 [R100+0x2000], R52 ;  /* 0x0020003464007388 */ /* 0x0003e20000000c00 */
[----:B------:R-:W-:Y:S02]  /*6b90*/  HADD2.F32 R0, -RZ, R71.H1_H1 ;  /* 0x30000047ff007230 */ /* 0x000fe40000004100 */
[----:B------:R-:W-:Y:S01]  /*6ba0*/  FFMA R22, R49, R3, R22 ;  /* 0x0000000331167223 */ /* 0x000fe20000000016 */
[----:B------:R-:W-:Y:S01]  /*6bb0*/  FMUL R27, R47, R27 ;  /* 0x0000001b2f1b7220 */ /* 0x000fe20000400000 */
[--C-:B------:R-:W-:Y:S01]  /*6bc0*/  HADD2.F32 R2, -RZ, R76.reuse.H0_H0 ;  /* 0x2000004cff027230 */ /* 0x100fe20000004100 */
[----:B------:R-:W-:Y:S01]  /*6bd0*/  F2FP.F16.F32.PACK_AB R8, R9, R8 ;  /* 0x000000080908723e */ /* 0x000fe200000000ff */
[----:B------:R-:W-:Y:S01]  /*6be0*/  HADD2.F32 R3, -RZ, R76.H1_H1 ;  /* 0x3000004cff037230 */ /* 0x000fe20000004100 */
[----:B------:R-:W-:Y:S01]  /*6bf0*/  F2FP.F16.F32.PACK_AB R9, R15, R10 ;  /* 0x0000000a0f09723e */ /* 0x000fe200000000ff */
[----:B------:R-:W-:Y:S01]  /*6c00*/  FMUL R25, R47, R29 ;  /* 0x0000001d2f197220 */ /* 0x000fe20000400000 */
[--C-:B------:R-:W-:Y:S01]  /*6c10*/  HADD2.F32 R4, -RZ, R77.reuse.H0_H0 ;  /* 0x2000004dff047230 */ /* 0x100fe20000004100 */
[----:B------:R-:W-:Y:S01]  /*6c20*/  F2FP.F16.F32.PACK_AB R10, R13, R12 ;  /* 0x0000000c0d0a723e */ /* 0x000fe200000000ff */
[----:B------:R-:W-:Y:S01]  /*6c30*/  FMUL R26, R47, R30 ;  /* 0x0000001e2f1a7220 */ /* 0x000fe20000400000 */
[----:B------:R-:W-:Y:S01]  /*6c40*/  F2FP.F16.F32.PACK_AB R11, R19, R14 ;  /* 0x0000000e130b723e */ /* 0x000fe200000000ff */
[C---:B------:R-:W-:Y:S01]  /*6c50*/  FFMA R27, R49.reuse, R0, R27 ;  /* 0x00000000311b7223 */ /* 0x040fe2000000001b */
[C---:B------:R-:W-:Y:S01]  /*6c60*/  FFMA R24, R49.reuse, R2, R24 ;  /* 0x0000000231187223 */ /* 0x040fe20000000018 */
[----:B------:R-:W-:Y:S02]  /*6c70*/  HADD2.F32 R0, -RZ, R77.H1_H1 ;  /* 0x3000004dff007230 */ /* 0x000fe40000004100 */
[----:B------:R-:W-:Y:S01]  /*6c80*/  FFMA R25, R49, R3, R25 ;  /* 0x0000000331197223 */ /* 0x000fe20000000019 */
[----:B------:R1:W-:Y:S01]  /*6c90*/  STS.128 [R99+0x2010], R8 ;  /* 0x0020100863007388 */ /* 0x0003e20000000c00 */
[----:B------:R-:W-:Y:S01]  /*6ca0*/  FMUL R31, R47, R31 ;  /* 0x0000001f2f1f7220 */ /* 0x000fe20000400000 */
[--C-:B------:R-:W-:Y:S02]  /*6cb0*/  HADD2.F32 R2, -RZ, R78.reuse.H0_H0 ;  /* 0x2000004eff027230 */ /* 0x100fe40000004100 */
[----:B------:R-:W-:Y:S01]  /*6cc0*/  FFMA R26, R49, R4, R26 ;  /* 0x00000004311a7223 */ /* 0x000fe2000000001a */
[----:B------:R-:W-:Y:S02]  /*6cd0*/  HADD2.F32 R3, -RZ, R78.H1_H1 ;  /* 0x3000004eff037230 */ /* 0x000fe40000004100 */
[----:B------:R-:W-:Y:S01]  /*6ce0*/  FMUL R29, R47, R33 ;  /* 0x000000212f1d7220 */ /* 0x000fe20000400000 */
[--C-:B------:R-:W-:Y:S01]  /*6cf0*/  HADD2.F32 R4, -RZ, R79.reuse.H0_H0 ;  /* 0x2000004fff047230 */ /* 0x100fe20000004100 */
[----:B------:R-:W-:Y:S01]  /*6d00*/  F2FP.F16.F32.PACK_AB R16, R17, R16 ;  /* 0x000000101110723e */ /* 0x000fe200000000ff */
[----:B------:R-:W-:Y:S01]  /*6d10*/  FMUL R30, R47, R34 ;  /* 0x000000222f1e7220 */ /* 0x000fe20000400000 */
        /* <DEDUP_REMOVED lines=14> */
[----:B------:R-:W-:Y:S02]  /*6e00*/  F2FP.F16.F32.PACK_AB R27, R35, R30 ;  /* 0x0000001e231b723e */ /* 0x000fe400000000ff */
[----:B------:R-:W-:Y:S02]  /*6e10*/  LEA R0, R65, UR48, 0x3 ;  /* 0x0000003041007c11 */ /* 0x000fe4000f8e18ff */
[----:B------:R-:W-:Y:S01]  /*6e20*/  @P6 SHF.L.U32 R2, R97, 0x1f, RZ ;  /* 0x0000001f61026819 */ /* 0x000fe200000006ff */
        /* <DEDUP_REMOVED lines=9> */
[----:B------:R-:W-:Y:S02]  /*6ec0*/  UIADD3 UR8, UP0, UPT, UR52, 0x680, URZ ;  /* 0x0000068034087890 */ /* 0x000fe4000ff1e0ff */
[----:B------:R-:W-:Y:S02]  /*6ed0*/  UIADD3 UR5, UPT, UPT, UR41, 0x20, URZ ;  /* 0x0000002029057890 */ /* 0x000fe4000fffe0ff */
[----:B------:R-:W-:Y:S02]  /*6ee0*/  UIADD3 UR4, UPT, UPT, UR48, 0x2200, URZ ;  /* 0x0000220030047890 */ /* 0x000fe4000fffe0ff */
[----:B------:R-:W-:Y:S01]  /*6ef0*/  UIADD3.X UR9, UPT, UPT, URZ, UR53, URZ, UP0, !UPT ;  /* 0x00000035ff097290 */ /* 0x000fe200087fe4ff */
[----:B------:R-:W-:Y:S01]  /*6f00*/  UMOV UR6, UR42 ;  /* 0x0000002a00067c82 */ /* 0x000fe20008000000 */
[----:B------:R-:W-:Y:S07]  /*6f10*/  UMOV UR7, UR36 ;  /* 0x0000002400077c82 */ /* 0x000fee0008000000 */
[----:B------:R2:W-:Y:S01]  /*6f20*/  UTMASTG.3D [UR4], [UR8] ;  /* 0x00000004080073b5 */ /* 0x0005e20008010000 */
[----:B------:R0:W-:Y:S01]  /*6f30*/  UTMACMDFLUSH ;  /* 0x00000000000079b7 */ /* 0x0001e20000000000 */
[----:B--2---:R-:W-:Y:S04]  /*6f40*/  DEPBAR.LE SB0, 0x1 ;  /* 0x000080400000791a */ /* 0x004fe80000000000 */
.L_x_106:
[----:B------:R-:W-:Y:S05]  /*6f50*/  BSYNC.RECONVERGENT B0 ;  /* 0x0000000000007941 */ /* 0x000fea0003800200 */
.L_x_105:
[----:B------:R-:W-:Y:S01]  /*6f60*/  BAR.SYNC.DEFER_BLOCKING 0x1, 0x80 ;  /* 0x0042000000007b1d */ /* 0x000fe20000010000 */
[----:B------:R-:W-:Y:S04]  /*6f70*/  UIADD3 UR40, UPT, UPT, UR51, 0x1, URZ ;  /* 0x0000000133287890 */ /* 0x000fe8000fffe0ff */
[----:B------:R-:W-:Y:S04]  /*6f80*/  UISETP.NE.AND UP0, UPT, UR40, 0x4, UPT ;  /* 0x000000042800788c */ /* 0x000fe8000bf05270 */
[----:B------:R-:W-:Y:S01]  /*6f90*/  USEL UR40, UR40, URZ, UP0 ;  /* 0x000000ff28287287 */ /* 0x000fe20008000000 */
[----:B------:R2:W-:Y:S01]  /*6fa0*/  @P6 SYNCS.ARRIVE.TRANS64.RED.A1T0 RZ, [R72+URZ], RZ ;  /* 0x000000ff48ff69a7 */ /* 0x0005e200081004ff */
[----:B------:R-:W-:Y:S01]  /*6fb0*/  BSSY B1, `(.L_x_107) ;  /* 0x0000017000017945 */ /* 0x000fe20003800000 */
[----:B------:R-:W4:Y:S02]  /*6fc0*/  @P6 SYNCS.PHASECHK.TRANS64.TRYWAIT P0, [R0+URZ+0x20], R2 ;  /* 0x00002002000065a7 */ /* 0x000f2400080011ff */
[----:B----4-:R-:W-:Y:S01]  /*6fd0*/  @P6 SEL R66, RZ, 0x1, !P0 ;  /* 0x00000001ff426807 */ /* 0x010fe20004000000 */
[----:B--2---:R-:W-:Y:S06]  /*6fe0*/  @!P6 BRA `(.L_x_108) ;  /* 0x00000000004ce947 */ /* 0x004fec0003800000 */
        /* <DEDUP_REMOVED lines=9> */
[----:B------:R-:W-:Y:S04]  /*7080*/  SHF.L.U32 R6, R97, 0x1f, RZ ;  /* 0x0000001f61067819 */ /* 0x000fe800000006ff */
[----:B------:R-:W2:Y:S02]  /*7090*/  SYNCS.PHASECHK.TRANS64.TRYWAIT P0, [R0+URZ+0x20], R6 ;  /* 0x00002006000075a7 */ /* 0x000ea400080011ff */
[----:B--2---:R-:W-:Y:S05]  /*70a0*/  @!P0 BRA `(.L_x_111) ;  /* 0x0000002400348947 */ /* 0x004fea0003800000 */
.L_x_110:
[----:B------:R-:W-:Y:S05]  /*70b0*/  BSYNC B0 ;  /* 0x0000000000007941 */ /* 0x000fea0003800000 */
.L_x_109:
[----:B------:R-:W-:Y:S02]  /*70c0*/  ISETP.NE.AND P0, PT, R67, RZ, PT ;  /* 0x000000ff4300720c */ /* 0x000fe40003f05270 */
[----:B------:R-:W-:Y:S11]  /*70d0*/  IADD3 R65, PT, PT, R65, 0x1, RZ ;  /* 0x0000000141417810 */ /* 0x000ff60007ffe0ff */
[----:B------:R4:W1:Y:S04]  /*70e0*/  @P0 LDS.128 R56, [R5] ;  /* 0x0000000005380984 */ /* 0x0008680000000c00 */
[----:B------:R4:W1:Y:S04]  /*70f0*/  @P0 LDS.128 R60, [R4+0x10] ;  /* 0x00001000043c0984 */ /* 0x0008680000000c00 */
[----:B------:R4:W1:Y:S04]  /*7100*/  @P0 LDS.128 R68, [R3+0x20] ;  /* 0x0000200003440984 */ /* 0x0008680000000c00 */
[----:B------:R4:W1:Y:S02]  /*7110*/  @P0 LDS.128 R76, [R2+0x30] ;  /* 0x00003000024c0984 */ /* 0x0008640000000c00 */
.L_x_108:
[----:B------:R-:W-:Y:S05]  /*7120*/  BSYNC B1 ;  /* 0x0000000000017941 */ /* 0x000fea0003800000 */
.L_x_107:
        /* <DEDUP_REMOVED lines=21> */
.L_x_112:
        /* <DEDUP_REMOVED lines=146> */
.L_x_114:
[----:B------:R-:W-:Y:S05]  /*7ba0*/  BSYNC.RECONVERGENT B0 ;  /* 0x0000000000007941 */ /* 0x000fea0003800200 */
.L_x_113:
        /* <DEDUP_REMOVED lines=21> */
.L_x_118:
[----:B------:R-:W-:Y:S05]  /*7d00*/  BSYNC B0 ;  /* 0x0000000000007941 */ /* 0x000fea0003800000 */
.L_x_117:
[----:B------:R-:W-:Y:S11]  /*7d10*/  ISETP.NE.AND P0, PT, R67, RZ, PT ;  /* 0x000000ff4300720c */ /* 0x000ff60003f05270 */
[----:B------:R-:W-:Y:S02]  /*7d20*/  @!UPT UIADD3 URZ, UPT, UPT, URZ, URZ, URZ ;  /* 0x000000fffffff290 */ /* 0x000fe4000fffe0ff */
[----:B------:R4:W1:Y:S04]  /*7d30*/  @P0 LDS.128 R56, [R4] ;  /* 0x0000000004380984 */ /* 0x0008680000000c00 */
[----:B------:R4:W1:Y:S04]  /*7d40*/  @P0 LDS.128 R60, [R3+0x10] ;  /* 0x00001000033c0984 */ /* 0x0008680000000c00 */
[----:B------:R4:W1:Y:S04]  /*7d50*/  @P0 LDS.128 R68, [R2+0x20] ;  /* 0x0000200002440984 */ /* 0x0008680000000c00 */
[----:B------:R4:W1:Y:S02]  /*7d60*/  @P0 LDS.128 R76, [R65+0x30] ;  /* 0x00003000414c0984 */ /* 0x0008640000000c00 */
.L_x_116:
[----:B------:R-:W-:Y:S05]  /*7d70*/  BSYNC B1 ;  /* 0x0000000000017941 */ /* 0x000fea0003800000 */
.L_x_115:
        /* <DEDUP_REMOVED lines=21> */
.L_x_120:
[----:B------:R-:W-:Y:S01]  /*7ed0*/  ISETP.NE.AND P0, PT, R102, RZ, PT ;  /* 0x000000ff6600720c */ /* 0x000fe20003f05270 */
[----:B------:R-:W-:Y:S05]  /*7ee0*/  WARPSYNC.ALL ;  /* 0x0000000000007948 */ /* 0x000fea0003800000 */
[----:B------:R-:W-:Y:S01]  /*7ef0*/  R2UR UR4, R48 ;  /* 0x00000000300472ca */ /* 0x000fe200000e0000 */
[--C-:B-1----:R-:W-:Y:S01]  /*7f00*/  HADD2.F32 R0, -RZ, R56.reuse.H0_H0 ;  /* 0x20000038ff007230 */ /* 0x102fe20000004100 */
[----:B------:R-:W-:Y:S01]  /*7f10*/  R2UR UR5, R64 ;  /* 0x00000000400572ca */ /* 0x000fe200000e0000 */
[----:B----4-:R-:W-:Y:S01]  /*7f20*/  HADD2.F32 R2, -RZ, R56.H1_H1 ;  /* 0x30000038ff027230 */ /* 0x010fe20000004100 */
[----:B------:R-:W-:Y:S01]  /*7f30*/  BSSY.RECONVERGENT B0, `(.L_x_121) ;  /* 0x0000089000007945 */ /* 0x000fe20003800200 */
[--C-:B------:R-:W-:Y:S02]  /*7f40*/  HADD2.F32 R3, -RZ, R57.reuse.H0_H0 ;  /* 0x20000039ff037230 */ /* 0x100fe40000004100 */
[----:B------:R-:W-:Y:S02]  /*7f50*/  HADD2.F32 R48, -RZ, R57.H1_H1 ;  /* 0x30000039ff307230 */ /* 0x000fe40000004100 */
[--C-:B------:R-:W-:Y:S02]  /*7f60*/  HADD2.F32 R50, -RZ, R58.reuse.H0_H0 ;  /* 0x2000003aff327230 */ /* 0x100fe40000004100 */
[----:B------:R-:W-:Y:S02]  /*7f70*/  HADD2.F32 R51, -RZ, R58.H1_H1 ;  /* 0x3000003aff337230 */ /* 0x000fe40000004100 */
[----:B------:R-:W1:Y:S01]  /*7f80*/  LDTM.x32 R4, tmem[UR4+0x60] ;  /* 0x00006004000479ee */ /* 0x000e6200082c0000 */
[----:B------:R-:W-:Y:S01]  /*7f90*/  NOP ;  /* 0x0000000000007918 */ /* 0x000fe20000000000 */
[----:B------:R-:W-:Y:S01]  /*7fa0*/  UIADD3 UR5, UPT, UPT, UR5, 0xb0, URZ ;  /* 0x000000b005057890 */ /* 0x000fe2000fffe0ff */
[--C-:B------:R-:W-:Y:S02]  /*7fb0*/  HADD2.F32 R52, -RZ, R59.reuse.H0_H0 ;  /* 0x2000003bff347230 */ /* 0x100fe40000004100 */
[----:B------:R-:W-:Y:S01]  /*7fc0*/  HADD2.F32 R53, -RZ, R59.H1_H1 ;  /* 0x3000003bff357230 */ /* 0x000fe20000004100 */
[----:B------:R-:W-:Y:S01]  /*7fd0*/  UPRMT UR5, UR37, 0x654, UR5 ;  /* 0x0000065425057896 */ /* 0x000fe20008000005 */
[--C-:B------:R-:W-:Y:S02]  /*7fe0*/  HADD2.F32 R54, -RZ, R60.reuse.H0_H0 ;  /* 0x2000003cff367230 */ /* 0x100fe40000004100 */
[----:B------:R-:W-:Y:S02]  /*7ff0*/  HADD2.F32 R55, -RZ, R60.H1_H1 ;  /* 0x3000003cff377230 */ /* 0x000fe40000004100 */
[--C-:B------:R-:W-:Y:S02]  /*8000*/  HADD2.F32 R56, -RZ, R61.reuse.H0_H0 ;  /* 0x2000003dff387230 */ /* 0x100fe40000004100 */
[----:B------:R-:W-:Y:S02]  /*8010*/  HADD2.F32 R57, -RZ, R61.H1_H1 ;  /* 0x3000003dff397230 */ /* 0x000fe40000004100 */
[----:B-1----:R-:W-:Y:S01]  /*8020*/  SYNCS.ARRIVE.TRANS64.RED.A1T0 RZ, [UR5], RZ ;  /* 0x000000ffffff79a7 */ /* 0x002fe20008100405 */
[--C-:B------:R-:W-:Y:S02]  /*8030*/  HADD2.F32 R58, -RZ, R62.reuse.H0_H0 ;  /* 0x2000003eff3a7230 */ /* 0x100fe40000004100 */
[----:B------:R-:W-:Y:S02]  /*8040*/  HADD2.F32 R59, -RZ, R62.H1_H1 ;  /* 0x3000003eff3b7230 */ /* 0x000fe40000004100 */
[--C-:B------:R-:W-:Y:S02]  /*8050*/  HADD2.F32 R60, -RZ, R63.reuse.H0_H0 ;  /* 0x2000003fff3c7230 */ /* 0x100fe40000004100 */
[----:B------:R-:W-:Y:S02]  /*8060*/  HADD2.F32 R61, -RZ, R63.H1_H1 ;  /* 0x3000003fff3d7230 */ /* 0x000fe40000004100 */
[C---:B------:R-:W-:Y:S01]  /*8070*/  FMUL R4, R47.reuse, R4 ;  /* 0x000000042f047220 */ /* 0x040fe20000400000 */
[C---:B------:R-:W-:Y:S01]  /*8080*/  FMUL R5, R47.reuse, R5 ;  /* 0x000000052f057220 */ /* 0x040fe20000400000 */
[C---:B------:R-:W-:Y:S01]  /*8090*/  FMUL R6, R47.reuse, R6 ;  /* 0x000000062f067220 */ /* 0x040fe20000400000 */
[----:B------:R-:W-:Y:S01]  /*80a0*/  FMUL R7, R47, R7 ;  /* 0x000000072f077220 */ /* 0x000fe20000400000 */
[C---:B------:R-:W-:Y:S01]  /*80b0*/  FFMA R4, R49.reuse, R0, R4 ;  /* 0x0000000031047223 */ /* 0x040fe20000000004 */
[C---:B------:R-:W-:Y:S01]  /*80c0*/  FFMA R5, R49.reuse, R2, R5 ;  /* 0x0000000231057223 */ /* 0x040fe20000000005 */
[C---:B------:R-:W-:Y:S01]  /*80d0*/  FFMA R6, R49.reuse, R3, R6 ;  /* 0x0000000331067223 */ /* 0x040fe20000000006 */
[----:B------:R-:W-:Y:S01]  /*80e0*/  FFMA R7, R49, R48, R7 ;  /* 0x0000003031077223 */ /* 0x000fe20000000007 */
[C---:B------:R-:W-:Y:S01]  /*80f0*/  FMUL R8, R47.reuse, R8 ;  /* 0x000000082f087220 */ /* 0x040fe20000400000 */
[----:B------:R-:W-:Y:S01]  /*8100*/  FMUL R9, R47, R9 ;  /* 0x000000092f097220 */ /* 0x000fe20000400000 */
[----:B------:R-:W-:Y:S01]  /*8110*/  F2FP.F16.F32.PACK_AB R4, R5, R4 ;  /* 0x000000040504723e */ /* 0x000fe200000000ff */
[----:B------:R-:W-:Y:S01]  /*8120*/  FMUL R0, R47, R10 ;  /* 0x0000000a2f007220 */ /* 0x000fe20000400000 */
[----:B------:R-:W-:Y:S01]  /*8130*/  F2FP.F16.F32.PACK_AB R5, R7, R6 ;  /* 0x000000060705723e */ /* 0x000fe200000000ff */
[C---:B------:R-:W-:Y:S01]  /*8140*/  FFMA R8, R49.reuse, R50, R8 ;  /* 0x0000003231087223 */ /* 0x040fe20000000008 */
[C---:B------:R-:W-:Y:S01]  /*8150*/  FFMA R9, R49.reuse, R51, R9 ;  /* 0x0000003331097223 */ /* 0x040fe20000000009 */
[----:B------:R-:W-:Y:S01]  /*8160*/  FFMA R0, R49, R52, R0 ;  /* 0x0000003431007223 */ /* 0x000fe20000000000 */
[C---:B------:R-:W-:Y:S01]  /*8170*/  FMUL R2, R47.reuse, R11 ;  /* 0x0000000b2f027220 */ /* 0x040fe20000400000 */
[C---:B------:R-:W-:Y:S01]  /*8180*/  FMUL R3, R47.reuse, R12 ;  /* 0x0000000c2f037220 */ /* 0x040fe20000400000 */
[----:B------:R-:W-:Y:S01]  /*8190*/  FMUL R10, R47, R13 ;  /* 0x0000000d2f0a7220 */ /* 0x000fe20000400000 */
[----:B------:R-:W-:Y:S01]  /*81a0*/  F2FP.F16.F32.PACK_AB R6, R9, R8 ;  /* 0x000000080906723e */ /* 0x000fe200000000ff */
[C---:B------:R-:W-:Y:S01]  /*81b0*/  FFMA R2, R49.reuse, R53, R2 ;  /* 0x0000003531027223 */ /* 0x040fe20000000002 */
[C---:B------:R-:W-:Y:S01]  /*81c0*/  FFMA R3, R49.reuse, R54, R3 ;  /* 0x0000003631037223 */ /* 0x040fe20000000003 */
[----:B------:R-:W-:Y:S01]  /*81d0*/  FFMA R10, R49, R55, R10 ;  /* 0x00000037310a7223 */ /* 0x000fe2000000000a */
[C---:B------:R-:W-:Y:S01]  /*81e0*/  FMUL R11, R47.reuse, R14 ;  /* 0x0000000e2f0b7220 */ /* 0x040fe20000400000 */
[C---:B------:R-:W-:Y:S01]  /*81f0*/  FMUL R15, R47.reuse, R15 ;  /* 0x0000000f2f0f7220 */ /* 0x040fe20000400000 */
[C---:B------:R-:W-:Y:S01]  /*8200*/  FMUL R12, R47.reuse, R16 ;  /* 0x000000102f0c7220 */ /* 0x040fe20000400000 */
[----:B------:R-:W-:Y:S01]  /*8210*/  FMUL R13, R47, R17 ;  /* 0x000000112f0d7220 */ /* 0x000fe20000400000 */
[----:B------:R-:W-:Y:S01]  /*8220*/  FFMA R11, R49, R56, R11 ;  /* 0x00000038310b7223 */ /* 0x000fe2000000000b */
[----:B------:R-:W-:Y:S01]  /*8230*/  FMUL R14, R47, R18 ;  /* 0x000000122f0e7220 */ /* 0x000fe20000400000 */
[----:B------:R-:W-:Y:S01]  /*8240*/  FFMA R15, R49, R57, R15 ;  /* 0x00000039310f7223 */ /* 0x000fe2000000000f */
[--C-:B------:R-:W-:Y:S02]  /*8250*/  HADD2.F32 R62, -RZ, R68.reuse.H0_H0 ;  /* 0x20000044ff3e7230 */ /* 0x100fe40000004100 */
[----:B------:R-:W-:Y:S01]  /*8260*/  FMUL R19, R47, R19 ;  /* 0x000000132f137220 */ /* 0x000fe20000400000 */
[----:B------:R-:W-:Y:S01]  /*8270*/  F2FP.F16.F32.PACK_AB R7, R2, R0 ;  /* 0x000000000207723e */ /* 0x000fe200000000ff */
[----:B------:R-:W-:Y:S01]  /*8280*/  FFMA R12, R49, R58, R12 ;  /* 0x0000003a310c7223 */ /* 0x000fe2000000000c */
[----:B------:R-:W-:Y:S02]  /*8290*/  HADD2.F32 R63, -RZ, R68.H1_H1 ;  /* 0x30000044ff3f7230 */ /* 0x000fe40000004100 */
[----:B------:R-:W-:Y:S01]  /*82a0*/  FMUL R16, R47, R20 ;  /* 0x000000142f107220 */ /* 0x000fe20000400000 */
[----:B------:R-:W-:Y:S01]  /*82b0*/  FFMA R13, R49, R59, R13 ;  /* 0x0000003b310d7223 */ /* 0x000fe2000000000d */
[----:B------:R1:W-:Y:S01]  /*82c0*/  STS.128 [R100+0x6000], R4 ;  /* 0x0060000464007388 */ /* 0x0003e20000000c00 */
[--C-:B------:R-:W-:Y:S02]  /*82d0*/  HADD2.F32 R64, -RZ, R69.reuse.H0_H0 ;  /* 0x20000045ff407230 */ /* 0x100fe40000004100 */
[----:B------:R-:W-:Y:S01]  /*82e0*/  FMUL R17, R47, R21 ;  /* 0x000000152f117220 */ /* 0x000fe20000400000 */
[----:B------:R-:W-:Y:S01]  /*82f0*/  FFMA R14, R49, R60, R14 ;  /* 0x0000003c310e7223 */ /* 0x000fe2000000000e */
[----:B------:R-:W-:Y:S02]  /*8300*/  HADD2.F32 R65, -RZ, R69.H1_H1 ;  /* 0x30000045ff417230 */ /* 0x000fe40000004100 */
[----:B------:R-:W-:Y:S01]  /*8310*/  FMUL R18, R47, R22 ;  /* 0x000000162f127220 */ /* 0x000fe20000400000 */
[----:B------:R-:W-:Y:S01]  /*8320*/  FFMA R19, R49, R61, R19 ;  /* 0x0000003d31137223 */ /* 0x000fe20000000013 */
        /* <DEDUP_REMOVED lines=11> */
[----:B------:R-:W-:Y:S01]  /*83e0*/  F2FP.F16.F32.PACK_AB R8, R10, R3 ;  /* 0x000000030a08723e */ /* 0x000fe200000000ff */
[----:B------:R-:W-:Y:S01]  /*83f0*/  FFMA R23, R49, R65, R23 ;  /* 0x0000004131177223 */ /* 0x000fe20000000017 */
[----:B------:R-:W-:Y:S01]  /*8400*/  F2FP.F16.F32.PACK_AB R9, R15, R11 ;  /* 0x0000000b0f09723e */ /* 0x000fe200000000ff */
[--C-:B------:R-:W-:Y:S02]  /*8410*/  HADD2.F32 R70, -RZ, R76.reuse.H0_H0 ;  /* 0x2000004cff467230 */ /* 0x100fe40000004100 */
[----:B------:R-:W-:Y:S01]  /*8420*/  FMUL R27, R47, R27 ;  /* 0x0000001b2f1b7220 */ /* 0x000fe20000400000 */
[----:B------:R-:W-:Y:S01]  /*8430*/  F2FP.F16.F32.PACK_AB R10, R13, R12 ;  /* 0x0000000c0d0a723e */ /* 0x000fe200000000ff */
[----:B------:R-:W-:Y:S01]  /*8440*/  FFMA R20, R49, R66, R20 ;  /* 0x0000004231147223 */ /* 0x000fe20000000014 */
[----:B------:R-:W-:Y:S01]  /*8450*/  F2FP.F16.F32.PACK_AB R11, R19, R14 ;  /* 0x0000000e130b723e */ /* 0x000fe200000000ff */
[----:B------:R-:W-:Y:S02]  /*8460*/  HADD2.F32 R71, -RZ, R76.H1_H1 ;  /* 0x3000004cff477230 */ /* 0x000fe40000004100 */
[----:B------:R-:W-:Y:S01]  /*8470*/  FMUL R24, R47, R28 ;  /* 0x0000001c2f187220 */ /* 0x000fe20000400000 */
[----:B------:R-:W-:Y:S01]  /*8480*/  FFMA R21, R49, R67, R21 ;  /* 0x0000004331157223 */ /* 0x000fe20000000015 */
[--C-:B------:R-:W-:Y:S01]  /*8490*/  HADD2.F32 R72, -RZ, R77.reuse.H0_H0 ;  /* 0x2000004dff487230 */ /* 0x100fe20000004100 */
[----:B------:R1:W-:Y:S01]  /*84a0*/  STS.128 [R99+0x6010], R8 ;  /* 0x0060100863007388 */ /* 0x0003e20000000c00 */
        /* <DEDUP_REMOVED lines=49> */
.L_x_122:
[----:B------:R-:W-:Y:S05]  /*87c0*/  BSYNC.RECONVERGENT B0 ;  /* 0x0000000000007941 */ /* 0x000fea0003800200 */
.L_x_121:
[----:B------:R-:W-:Y:S01]  /*87d0*/  BAR.SYNC.DEFER_BLOCKING 0x1, 0x80 ;  /* 0x0042000000007b1d */ /* 0x000fe20000010000 */
[----:B------:R-:W-:Y:S01]  /*87e0*/  UISETP.NE.AND UP0, UPT, UR49, -0x4, UPT ;  /* 0xfffffffc3100788c */ /* 0x000fe2000bf05270 */
[----:B------:R-:W-:Y:S08]  /*87f0*/  IADD3 R45, PT, PT, R45, 0x1, RZ ;  /* 0x000000012d2d7810 */ /* 0x000ff00007ffe0ff */
[----:B------:R-:W-:Y:S05]  /*8800*/  BRA.U !UP0, `(.L_x_123) ;  /* 0x0000000108287547 */ /* 0x000fea000b800000 */
[----:B------:R-:W-:Y:S01]  /*8810*/  ISETP.NE.AND P0, PT, R107, RZ, PT ;  /* 0x000000ff6b00720c */ /* 0x000fe20003f05270 */
[----:B------:R-:W-:Y:S01]  /*8820*/  IMAD.U32 R2, RZ, RZ, UR51 ;  /* 0x00000033ff027e24 */ /* 0x000fe2000f8e00ff */
[----:B------:R-:W-:Y:S01]  /*8830*/  UIADD3 UR51, UPT, UPT, UR51, 0x1, URZ ;  /* 0x0000000133337890 */ /* 0x000fe2000fffe0ff */
[----:B------:R-:W-:Y:S03]  /*8840*/  IMAD.U32 R0, RZ, RZ, UR37 ;  /* 0x00000025ff007e24 */ /* 0x000fe6000f8e00ff */
[----:B------:R-:W-:Y:S04]  /*8850*/  UISETP.NE.AND UP0, UPT, UR51, 0x4, UPT ;  /* 0x000000043300788c */ /* 0x000fe8000bf05270 */
[----:B------:R-:W-:Y:S03]  /*8860*/  USEL UR51, UR51, URZ, UP0 ;  /* 0x000000ff33337287 */ /* 0x000fe60008000000 */
[----:B------:R-:W-:Y:S05]  /*8870*/  @P0 LEA R2, R2, UR48, 0x3 ;  /* 0x0000003002020c11 */ /* 0x000fea000f8e18ff */
[----:B------:R-:W-:Y:S05]  /*8880*/  @P0 VIADD R2, R2, 0x40 ;  /* 0x0000004002020836 */ /* 0x000fea0000000000 */
[----:B------:R-:W-:Y:S04]  /*8890*/  @P0 PRMT R0, R0, 0x654, R2 ;  /* 0x0000065400000816 */ /* 0x000fe80000000002 */
[----:B------:R2:W-:Y:S03]  /*88a0*/  @P0 SYNCS.ARRIVE.TRANS64.RED.A1T0 RZ, [R0+URZ], RZ ;  /* 0x000000ff00ff09a7 */ /* 0x0005e600081004ff */
.L_x_123:
[----:B------:R-:W-:Y:S01]  /*88b0*/  ISETP.NE.AND P2, PT, R103, RZ, PT ;  /* 0x000000ff6700720c */ /* 0x000fe20003f45270 */
[----:B------:R-:W-:Y:S01]  /*88c0*/  UIADD3 UR49, UPT, UPT, UR49, 0x4, URZ ;  /* 0x0000000431317890 */ /* 0x000fe2000fffe0ff */
[----:B------:R-:W-:Y:S01]  /*88d0*/  ISETP.NE.AND P0, PT, R105, 0x2, PT ;  /* 0x000000026900780c */ /* 0x000fe20003f05270 */
[----:B------:R-:W-:Y:S01]  /*88e0*/  IMAD.IADD R14, R43, 0x1, R86 ;  /* 0x000000012b0e7824 */ /* 0x000fe200078e0256 */
[----:B------:R-:W-:Y:S01]  /*88f0*/  ISETP.NE.AND P1, PT, R45, 0x4, PT ;  /* 0x000000042d00780c */ /* 0x000fe20003f25270 */
[----:B------:R-:W-:Y:S01]  /*8900*/  IMAD.IADD R15, R44, 0x1, R87 ;  /* 0x000000012c0f7824 */ /* 0x000fe200078e0257 */
[----:B------:R-:W-:Y:S02]  /*8910*/  SEL R2, RZ, 0x1, P0 ;  /* 0x00000001ff027807 */ /* 0x000fe40000000000 */
[----:B--2---:R-:W-:Y:S02]  /*8920*/  SEL R0, RZ, 0x1, P1 ;  /* 0x00000001ff007807 */ /* 0x004fe40000800000 */
[----:B------:R-:W-:Y:S02]  /*8930*/  LOP3.LUT R95, R95, R2, RZ, 0x3c, !PT ;  /* 0x000000025f5f7212 */ /* 0x000fe400078e3cff */
[----:B------:R-:W-:Y:S02]  /*8940*/  LOP3.LUT R96, R96, R0, RZ, 0x3c, !PT ;  /* 0x0000000060607212 */ /* 0x000fe400078e3cff */
[----:B------:R-:W-:Y:S02]  /*8950*/  @P2 R2UR UR36, R94 ;  /* 0x000000005e2422ca */ /* 0x000fe400000e0000 */
[----:B------:R-:W-:Y:S02]  /*8960*/  SEL R105, R105, RZ, P0 ;  /* 0x000000ff69697207 */ /* 0x000fe40000000000 */
[----:B------:R-:W-:Y:S01]  /*8970*/  SEL R45, R45, RZ, P1 ;  /* 0x000000ff2d2d7207 */ /* 0x000fe20000800000 */
[----:B------:R-:W-:Y:S10]  /*8980*/  @P2 BRA `(.L_x_124) ;  /* 0xffffffc000502947 */ /* 0x000ff4000383ffff */
[----:B------:R-:W-:-:S09]  /*8990*/  UISETP.NE.AND UP0, UPT, UR50, URZ, UPT ;  /* 0x000000ff3200728c */ /* 0x000fd2000bf05270 */
[----:B------:R-:W-:Y:S05]  /*89a0*/  BRA.U !UP0, `(.L_x_125) ;  /* 0x0000000108487547 */ /* 0x000fea000b800000 */
[----:B------:R-:W2:Y:S02]  /*89b0*/  LDCU.64 UR4, c[0x0][0x890] ;  /* 0x00011200ff0477ac */ /* 0x000ea40008000a00 */
[----:B--2---:R-:W-:-:S04]  /*89c0*/  UISETP.NE.U32.AND UP0, UPT, UR4, URZ, UPT ;  /* 0x000000ff0400728c */ /* 0x004fc8000bf05070 */
[----:B------:R-:W-:-:S09]  /*89d0*/  UISETP.NE.AND.EX UP0, UPT, UR5, URZ, UPT, UP0 ;  /* 0x000000ff0500728c */ /* 0x000fd2000bf05300 */
[----:B------:R-:W-:Y:S05]  /*89e0*/  BRA.U UP0, `(.L_x_126) ;  /* 0x00000001000c7547 */ /* 0x000fea000b800000 */
[----:B------:R-:W-:-:S13]  /*89f0*/  FSETP.NEU.AND P0, PT, R49, RZ, PT ;  /* 0x000000ff3100720b */ /* 0x000fda0003f0d000 */
[----:B------:R-:W-:Y:S05]  /*8a00*/  @!P0 EXIT ;  /* 0x000000000000894d */ /* 0x000fea0003800000 */
[----:B------:R-:W-:Y:S05]  /*8a10*/  BRA `(.L_x_125) ;  /* 0x00000000002c7947 */ /* 0x000fea0003800000 */
.L_x_126:
[----:B------:R-:W-:Y:S01]  /*8a20*/  ISETP.NE.AND P0, PT, R104, RZ, PT ;  /* 0x000000ff6800720c */ /* 0x000fe20003f05270 */
[----:B------:R-:W-:-:S12]  /*8a30*/  BSSY.RECONVERGENT B0, `(.L_x_125) ;  /* 0x0000009000007945 */ /* 0x000fd80003800200 */
[----:B------:R-:W-:Y:S05]  /*8a40*/  @P0 BRA `(.L_x_127) ;  /* 0x0000000000140947 */ /* 0x000fea0003800000 */
[----:B------:R-:W2:Y:S02]  /*8a50*/  LDCU.64 UR4, c[0x0][0x888] ;  /* 0x00011100ff0477ac */ /* 0x000ea40008000a00 */
[----:B--2---:R-:W-:-:S04]  /*8a60*/  ISETP.NE.U32.AND P0, PT, RZ, UR4, PT ;  /* 0x00000004ff007c0c */ /* 0x004fc8000bf05070 */
[----:B------:R-:W-:-:S13]  /*8a70*/  ISETP.NE.AND.EX P0, PT, RZ, UR5, PT, P0 ;  /* 0x00000005ff007c0c */ /* 0x000fda000bf05300 */
[----:B------:R-:W-:Y:S05]  /*8a80*/  @!P0 EXIT ;  /* 0x000000000000894d */ /* 0x000fea0003800000 */
[----:B------:R-:W-:Y:S05]  /*8a90*/  BRA `(.L_x_128) ;  /* 0x0000000000087947 */ /* 0x000fea0003800000 */
.L_x_127:
[----:B------:R-:W-:-:S13]  /*8aa0*/  FSETP.NEU.AND P0, PT, R49, RZ, PT ;  /* 0x000000ff3100720b */ /* 0x000fda0003f0d000 */
[----:B------:R-:W-:Y:S05]  /*8ab0*/  @!P0 EXIT ;  /* 0x000000000000894d */ /* 0x000fea0003800000 */
.L_x_128:
[----:B------:R-:W-:Y:S05]  /*8ac0*/  BSYNC.RECONVERGENT B0 ;  /* 0x0000000000007941 */ /* 0x000fea0003800200 */
.L_x_125:
[----:B------:R-:W-:Y:S01]  /*8ad0*/  ULEA UR4, UR51, UR48, 0x3 ;  /* 0x0000003033047291 */ /* 0x000fe2000f8e18ff */
[----:B------:R-:W-:-:S04]  /*8ae0*/  DEPBAR.LE SB0, 0x0 ;  /* 0x000080000000791a */ /* 0x000fc80000000000 */
[----:B------:R-:W-:-:S04]  /*8af0*/  UIADD3 UR4, UPT, UPT, UR4, 0x40, URZ ;  /* 0x0000004004047890 */ /* 0x000fc8000fffe0ff */
[----:B------:R-:W-:-:S09]  /*8b00*/  UPRMT UR4, UR37, 0x654, UR4 ;  /* 0x0000065425047896 */ /* 0x000fd20008000004 */
[----:B------:R-:W-:Y:S01]  /*8b10*/  SYNCS.ARRIVE.TRANS64.RED.A1T0 RZ, [UR4], RZ ;  /* 0x000000ffffff79a7 */ /* 0x000fe20008100404 */
[----:B------:R-:W-:Y:S05]  /*8b20*/  EXIT ;  /* 0x000000000000794d */ /* 0x000fea0003800000 */
.L_x_19:
[----:B--2---:R2:W1:Y:S02]  /*8b30*/  SYNCS.PHASECHK.TRANS64.TRYWAIT P0, [R2+URZ+0xe0], R3 ;  /* 0x0000e003020075a7 */ /* 0x00446400080011ff */
[----:B-1----:R-:W-:Y:S05]  /*8b40*/  @!P0 NANOSLEEP.SYNCS 0x989680 ;  /* 0x009896800000895d */ /* 0x002fea0003900000 */
[----:B------:R-:W1:Y:S02]  /*8b50*/  @!P0 SYNCS.PHASECHK.TRANS64 P0, [R2+URZ+0xe0], R3 ;  /* 0x0000e003020085a7 */ /* 0x000e6400080010ff */
[----:B-1----:R-:W-:Y:S05]  /*8b60*/  @!P0 BRA `(.L_x_19) ;  /* 0xfffffffc00f08947 */ /* 0x002fea000383ffff */
[----:B------:R-:W-:Y:S05]  /*8b70*/  BRA `(.L_x_129) ;  /* 0xffffff8800887947 */ /* 0x000fea000383ffff */
.L_x_22:
[----:B-1----:R-:W-:-:S07]  /*8b80*/  MOV R2, UR33 ;  /* 0x0000002100027c02 */ /* 0x002fce0008000f00 */
.L_x_130:
[----:B-1----:R1:W2:Y:S02]  /*8b90*/  SYNCS.PHASECHK.TRANS64.TRYWAIT P0, [R2+URZ+0x10], R4 ;  /* 0x00001004020075a7 */ /* 0x0022a400080011ff */
[----:B--2---:R-:W-:Y:S05]  /*8ba0*/  @!P0 NANOSLEEP.SYNCS 0x989680 ;  /* 0x009896800000895d */ /* 0x004fea0003900000 */
[----:B------:R-:W2:Y:S02]  /*8bb0*/  @!P0 SYNCS.PHASECHK.TRANS64 P0, [R2+URZ+0x10], R4 ;  /* 0x00001004020085a7 */ /* 0x000ea400080010ff */
[----:B--2---:R-:W-:Y:S05]  /*8bc0*/  @!P0 BRA `(.L_x_130) ;  /* 0xfffffffc00f08947 */ /* 0x004fea000383ffff */
[----:B------:R-:W-:Y:S05]  /*8bd0*/  BRA `(.L_x_21) ;  /* 0xffffff8800d87947 */ /* 0x000fea000383ffff */
.L_x_28:
[----:B-1----:R-:W-:-:S07]  /*8be0*/  MOV R2, UR17 ;  /* 0x0000001100027c02 */ /* 0x002fce0008000f00 */
.L_x_131:
[----:B-1----:R1:W2:Y:S02]  /*8bf0*/  SYNCS.PHASECHK.TRANS64.TRYWAIT P0, [R2+URZ+0x10], R4 ;  /* 0x00001004020075a7 */ /* 0x0022a400080011ff */
[----:B--2---:R-:W-:Y:S05]  /*8c00*/  @!P0 NANOSLEEP.SYNCS 0x989680 ;  /* 0x009896800000895d */ /* 0x004fea0003900000 */
[----:B------:R-:W2:Y:S02]  /*8c10*/  @!P0 SYNCS.PHASECHK.TRANS64 P0, [R2+URZ+0x10], R4 ;  /* 0x00001004020085a7 */ /* 0x000ea400080010ff */
[----:B--2---:R-:W-:Y:S05]  /*8c20*/  @!P0 BRA `(.L_x_131) ;  /* 0xfffffffc00f08947 */ /* 0x004fea000383ffff */
[----:B------:R-:W-:Y:S05]  /*8c30*/  BRA `(.L_x_27) ;  /* 0xffffff8c007c7947 */ /* 0x000fea000383ffff */
.L_x_32:
[----:B-1----:R1:W2:Y:S02]  /*8c40*/  SYNCS.PHASECHK.TRANS64.TRYWAIT P0, [R2+URZ+0x70], R3 ;  /* 0x00007003020075a7 */ /* 0x0022a400080011ff */
[----:B--2---:R-:W-:Y:S05]  /*8c50*/  @!P0 NANOSLEEP.SYNCS 0x989680 ;  /* 0x009896800000895d */ /* 0x004fea0003900000 */
[----:B------:R-:W2:Y:S02]  /*8c60*/  @!P0 SYNCS.PHASECHK.TRANS64 P0, [R2+URZ+0x70], R3 ;  /* 0x00007003020085a7 */ /* 0x000ea400080010ff */
[----:B--2---:R-:W-:Y:S05]  /*8c70*/  @!P0 BRA `(.L_x_32) ;  /* 0xfffffffc00f08947 */ /* 0x004fea000383ffff */
[----:B------:R-:W-:Y:S05]  /*8c80*/  BRA `(.L_x_132) ;  /* 0xffffff9000087947 */ /* 0x000fea000383ffff */
.L_x_36:
[----:B----4-:R-:W-:-:S07]  /*8c90*/  MOV R0, UR4 ;  /* 0x0000000400007c02 */ /* 0x010fce0008000f00 */
.L_x_133:
[----:B-1----:R1:W2:Y:S02]  /*8ca0*/  SYNCS.PHASECHK.TRANS64.TRYWAIT P0, [R0+URZ], R2 ;  /* 0x00000002000075a7 */ /* 0x0022a400080011ff */
[----:B--2---:R-:W-:Y:S05]  /*8cb0*/  @!P0 NANOSLEEP.SYNCS 0x989680 ;  /* 0x009896800000895d */ /* 0x004fea0003900000 */
[----:B------:R-:W2:Y:S02]  /*8cc0*/  @!P0 SYNCS.PHASECHK.TRANS64 P0, [R0+URZ], R2 ;  /* 0x00000002000085a7 */ /* 0x000ea400080010ff */
[----:B--2---:R-:W-:Y:S05]  /*8cd0*/  @!P0 BRA `(.L_x_133) ;  /* 0xfffffffc00f08947 */ /* 0x004fea000383ffff */
[----:B------:R-:W-:Y:S05]  /*8ce0*/  BRA `(.L_x_134) ;  /* 0xffffff9400787947 */ /* 0x000fea000383ffff */
.L_x_39:
[----:B-1----:R1:W2:Y:S02]  /*8cf0*/  SYNCS.PHASECHK.TRANS64.TRYWAIT P0, [R0+URZ+0xd0], R4 ;  /* 0x0000d004000075a7 */ /* 0x0022a400080011ff */
[----:B--2---:R-:W-:Y:S05]  /*8d00*/  @!P0 NANOSLEEP.SYNCS 0x989680 ;  /* 0x009896800000895d */ /* 0x004fea0003900000 */
[----:B------:R-:W2:Y:S02]  /*8d10*/  @!P0 SYNCS.PHASECHK.TRANS64 P0, [R0+URZ+0xd0], R4 ;  /* 0x0000d004000085a7 */ /* 0x000ea400080010ff */
[----:B--2---:R-:W-:Y:S05]  /*8d20*/  @!P0 BRA `(.L_x_39) ;  /* 0xfffffffc00f08947 */ /* 0x004fea000383ffff */
[----:B------:R-:W-:Y:S05]  /*8d30*/  BRA `(.L_x_135) ;  /* 0xffffff9400d47947 */ /* 0x000fea000383ffff */
.L_x_40:
[----:B------:R-:W-:-:S07]  /*8d40*/  MOV R0, UR5 ;  /* 0x0000000500007c02 */ /* 0x000fce0008000f00 */
.L_x_136:
[----:B-1----:R1:W2:Y:S02]  /*8d50*/  SYNCS.PHASECHK.TRANS64.TRYWAIT P0, [R0+URZ+0x80], R5 ;  /* 0x00008005000075a7 */ /* 0x0022a400080011ff */
[----:B--2---:R-:W-:Y:S05]  /*8d60*/  @!P0 NANOSLEEP.SYNCS 0x989680 ;  /* 0x009896800000895d */ /* 0x004fea0003900000 */
[----:B------:R-:W2:Y:S02]  /*8d70*/  @!P0 SYNCS.PHASECHK.TRANS64 P0, [R0+URZ+0x80], R5 ;  /* 0x00008005000085a7 */ /* 0x000ea400080010ff */
[----:B--2---:R-:W-:Y:S05]  /*8d80*/  @!P0 BRA `(.L_x_136) ;  /* 0xfffffffc00f08947 */ /* 0x004fea000383ffff */
[----:B------:R-:W-:Y:S05]  /*8d90*/  BRA `(.L_x_137) ;  /* 0xffffff9400e47947 */ /* 0x000fea000383ffff */
.L_x_41:
[----:B-1----:R1:W2:Y:S02]  /*8da0*/  SYNCS.PHASECHK.TRANS64.TRYWAIT P1, [R0+URZ+0x70], R4 ;  /* 0x00007004000075a7 */ /* 0x0022a400080211ff */
[----:B--2---:R-:W-:Y:S05]  /*8db0*/  @!P1 NANOSLEEP.SYNCS 0x989680 ;  /* 0x009896800000995d */ /* 0x004fea0003900000 */
[----:B------:R-:W2:Y:S02]  /*8dc0*/  @!P1 SYNCS.PHASECHK.TRANS64 P1, [R0+URZ+0x70], R4 ;  /* 0x00007004000095a7 */ /* 0x000ea400080210ff */
[----:B--2---:R-:W-:Y:S05]  /*8dd0*/  @!P1 BRA `(.L_x_41) ;  /* 0xfffffffc00f09947 */ /* 0x004fea000383ffff */
[----:B------:R-:W-:Y:S05]  /*8de0*/  BRA `(.L_x_138) ;  /* 0xffffff9800147947 */ /* 0x000fea000383ffff */
.L_x_44:
[----:B------:R-:W-:-:S07]  /*8df0*/  MOV R0, UR5 ;  /* 0x0000000500007c02 */ /* 0x000fce0008000f00 */
.L_x_139:
[----:B-1----:R1:W2:Y:S02]  /*8e00*/  SYNCS.PHASECHK.TRANS64.TRYWAIT P0, [R0+URZ+0x80], R2 ;  /* 0x00008002000075a7 */ /* 0x0022a400080011ff */
[----:B--2---:R-:W-:Y:S05]  /*8e10*/  @!P0 NANOSLEEP.SYNCS 0x989680 ;  /* 0x009896800000895d */ /* 0x004fea0003900000 */
[----:B------:R-:W2:Y:S02]  /*8e20*/  @!P0 SYNCS.PHASECHK.TRANS64 P0, [R0+URZ+0x80], R2 ;  /* 0x00008002000085a7 */ /* 0x000ea400080010ff */
[----:B--2---:R-:W-:Y:S05]  /*8e30*/  @!P0 BRA `(.L_x_139) ;  /* 0xfffffffc00f08947 */ /* 0x004fea000383ffff */
[----:B------:R-:W-:Y:S05]  /*8e40*/  BRA `(.L_x_43) ;  /* 0xffffff9800687947 */ /* 0x000fea000383ffff */
.L_x_51:
[----:B-1----:R1:W2:Y:S02]  /*8e50*/  SYNCS.PHASECHK.TRANS64.TRYWAIT P1, [R0+URZ+0x70], R2 ;  /* 0x00007002000075a7 */ /* 0x0022a400080211ff */
[----:B--2---:R-:W-:Y:S05]  /*8e60*/  @!P1 NANOSLEEP.SYNCS 0x989680 ;  /* 0x009896800000995d */ /* 0x004fea0003900000 */
[----:B------:R-:W2:Y:S02]  /*8e70*/  @!P1 SYNCS.PHASECHK.TRANS64 P1, [R0+URZ+0x70], R2 ;  /* 0x00007002000095a7 */ /* 0x000ea400080210ff */
[----:B--2---:R-:W-:Y:S05]  /*8e80*/  @!P1 BRA `(.L_x_51) ;  /* 0xfffffffc00f09947 */ /* 0x004fea000383ffff */
[----:B------:R-:W-:Y:S05]  /*8e90*/  BRA `(.L_x_140) ;  /* 0xffffff9c00d87947 */ /* 0x000fea000383ffff */
.L_x_52:
[----:B------:R-:W-:-:S07]  /*8ea0*/  MOV R2, UR7 ;  /* 0x0000000700027c02 */ /* 0x000fce0008000f00 */
.L_x_141:
[----:B-1----:R1:W2:Y:S02]  /*8eb0*/  SYNCS.PHASECHK.TRANS64.TRYWAIT P0, [R2+URZ+0xb0], R0 ;  /* 0x0000b000020075a7 */ /* 0x0022a400080011ff */
[----:B--2---:R-:W-:Y:S05]  /*8ec0*/  @!P0 NANOSLEEP.SYNCS 0x989680 ;  /* 0x009896800000895d */ /* 0x004fea0003900000 */
[----:B------:R-:W2:Y:S02]  /*8ed0*/  @!P0 SYNCS.PHASECHK.TRANS64 P0, [R2+URZ+0xb0], R0 ;  /* 0x0000b000020085a7 */ /* 0x000ea400080010ff */
[----:B--2---:R-:W-:Y:S05]  /*8ee0*/  @!P0 BRA `(.L_x_141) ;  /* 0xfffffffc00f08947 */ /* 0x004fea000383ffff */
[----:B------:R-:W-:Y:S05]  /*8ef0*/  BRA `(.L_x_142) ;  /* 0xffffffa000107947 */ /* 0x000fea000383ffff */
.L_x_55:
[----:B------:R-:W-:Y:S07]  /*8f00*/  MOV R0, UR6 ;  /* 0x0000000600007c02 */ /* 0x000fee0008000f00 */
.L_x_143:
[----:B-1----:R1:W2:Y:S02]  /*8f10*/  SYNCS.PHASECHK.TRANS64.TRYWAIT P0, [R0+URZ], R2 ;  /* 0x00000002000075a7 */ /* 0x0022a400080011ff */
[----:B--2---:R-:W-:Y:S05]  /*8f20*/  @!P0 NANOSLEEP.SYNCS 0x989680 ;  /* 0x009896800000895d */ /* 0x004fea0003900000 */
[----:B------:R-:W2:Y:S02]  /*8f30*/  @!P0 SYNCS.PHASECHK.TRANS64 P0, [R0+URZ], R2 ;  /* 0x00000002000085a7 */ /* 0x000ea400080010ff */
[----:B--2---:R-:W-:Y:S05]  /*8f40*/  @!P0 BRA `(.L_x_143) ;  /* 0xfffffffc00f08947 */ /* 0x004fea000383ffff */
[----:B------:R-:W-:Y:S05]  /*8f50*/  BRA `(.L_x_54) ;  /* 0xffffffa0002c7947 */ /* 0x000fea000383ffff */
.L_x_58:
[----:B------:R-:W-:-:S07]  /*8f60*/  MOV R0, UR6 ;  /* 0x0000000600007c02 */ /* 0x000fce0008000f00 */
.L_x_144:
[----:B--2---:R2:W4:Y:S02]  /*8f70*/  SYNCS.PHASECHK.TRANS64.TRYWAIT P0, [R0+URZ], R2 ;  /* 0x00000002000075a7 */ /* 0x00452400080011ff */
[----:B----4-:R-:W-:Y:S05]  /*8f80*/  @!P0 NANOSLEEP.SYNCS 0x989680 ;  /* 0x009896800000895d */ /* 0x010fea0003900000 */
[----:B------:R-:W4:Y:S02]  /*8f90*/  @!P0 SYNCS.PHASECHK.TRANS64 P0, [R0+URZ], R2 ;  /* 0x00000002000085a7 */ /* 0x000f2400080010ff */
[----:B----4-:R-:W-:Y:S05]  /*8fa0*/  @!P0 BRA `(.L_x_144) ;  /* 0xfffffffc00f08947 */ /* 0x010fea000383ffff */
[----:B------:R-:W-:Y:S05]  /*8fb0*/  BRA `(.L_x_145) ;  /* 0xffffffa400087947 */ /* 0x000fea000383ffff */
.L_x_59:
[----:B------:R-:W-:-:S07]  /*8fc0*/  MOV R0, UR6 ;  /* 0x0000000600007c02 */ /* 0x000fce0008000f00 */
.L_x_146:
[----:B-1----:R1:W2:Y:S02]  /*8fd0*/  SYNCS.PHASECHK.TRANS64.TRYWAIT P0, [R0+URZ], R3 ;  /* 0x00000003000075a7 */ /* 0x0022a400080011ff */
[----:B--2---:R-:W-:Y:S05]  /*8fe0*/  @!P0 NANOSLEEP.SYNCS 0x989680 ;  /* 0x009896800000895d */ /* 0x004fea0003900000 */
[----:B------:R-:W2:Y:S02]  /*8ff0*/  @!P0 SYNCS.PHASECHK.TRANS64 P0, [R0+URZ], R3 ;  /* 0x00000003000085a7 */ /* 0x000ea400080010ff */
[----:B--2---:R-:W-:Y:S05]  /*9000*/  @!P0 BRA `(.L_x_146) ;  /* 0xfffffffc00f08947 */ /* 0x004fea000383ffff */
[----:B------:R-:W-:Y:S05]  /*9010*/  BRA `(.L_x_147) ;  /* 0xffffffa400147947 */ /* 0x000fea000383ffff */
.L_x_60:
[----:B------:R-:W-:-:S07]  /*9020*/  MOV R0, UR6 ;  /* 0x0000000600007c02 */ /* 0x000fce0008000f00 */
.L_x_148:
[----:B-1----:R1:W2:Y:S02]  /*9030*/  SYNCS.PHASECHK.TRANS64.TRYWAIT P0, [R0+URZ], R3 ;  /* 0x00000003000075a7 */ /* 0x0022a400080011ff */
[----:B--2---:R-:W-:Y:S05]  /*9040*/  @!P0 NANOSLEEP.SYNCS 0x989680 ;  /* 0x009896800000895d */ /* 0x004fea0003900000 */
[----:B------:R-:W2:Y:S02]  /*9050*/  @!P0 SYNCS.PHASECHK.TRANS64 P0, [R0+URZ], R3 ;  /* 0x00000003000085a7 */ /* 0x000ea400080010ff */
[----:B--2---:R-:W-:Y:S05]  /*9060*/  @!P0 BRA `(.L_x_148) ;  /* 0xfffffffc00f08947 */ /* 0x004fea000383ffff */
[----:B------:R-:W-:Y:S05]  /*9070*/  BRA `(.L_x_149) ;  /* 0xffffffa400207947 */ /* 0x000fea000383ffff */
.L_x_61:
[----:B-1----:R-:W-:-:S07]  /*9080*/  MOV R0, UR7 ;  /* 0x0000000700007c02 */ /* 0x002fce0008000f00 */
.L_x_150:
[----:B-1----:R1:W2:Y:S02]  /*9090*/  SYNCS.PHASECHK.TRANS64.TRYWAIT P0, [R0+URZ], R2 ;  /* 0x00000002000075a7 */ /* 0x0022a400080011ff */
[----:B--2---:R-:W-:Y:S05]  /*90a0*/  @!P0 NANOSLEEP.SYNCS 0x989680 ;  /* 0x009896800000895d */ /* 0x004fea0003900000 */
[----:B------:R-:W2:Y:S02]  /*90b0*/  @!P0 SYNCS.PHASECHK.TRANS64 P0, [R0+URZ], R2 ;  /* 0x00000002000085a7 */ /* 0x000ea400080010ff */
[----:B--2---:R-:W-:Y:S05]  /*90c0*/  @!P0 BRA `(.L_x_150) ;  /* 0xfffffffc00f08947 */ /* 0x004fea000383ffff */
[----:B------:R-:W-:Y:S05]  /*90d0*/  BRA `(.L_x_151) ;  /* 0xffffffa4002c7947 */ /* 0x000fea000383ffff */
.L_x_66:
[----:B--2---:R2:W3:Y:S02]  /*90e0*/  SYNCS.PHASECHK.TRANS64.TRYWAIT P0, [R0+URZ+0x70], R2 ;  /* 0x00007002000075a7 */ /* 0x0044e400080011ff */
[----:B---3--:R-:W-:Y:S05]  /*90f0*/  @!P0 NANOSLEEP.SYNCS 0x989680 ;  /* 0x009896800000895d */ /* 0x008fea0003900000 */
[----:B------:R-:W3:Y:S02]  /*9100*/  @!P0 SYNCS.PHASECHK.TRANS64 P0, [R0+URZ+0x70], R2 ;  /* 0x00007002000085a7 */ /* 0x000ee400080010ff */
[----:B---3--:R-:W-:Y:S05]  /*9110*/  @!P0 BRA `(.L_x_66) ;  /* 0xfffffffc00f08947 */ /* 0x008fea000383ffff */
[----:B------:R-:W-:Y:S05]  /*9120*/  BRA `(.L_x_152) ;  /* 0xffffffa800387947 */ /* 0x000fea000383ffff */
.L_x_69:
[----:B------:R-:W-:Y:S07]  /*9130*/  MOV R0, UR7 ;  /* 0x0000000700007c02 */ /* 0x000fee0008000f00 */
.L_x_153:
[----:B--2---:R2:W3:Y:S02]  /*9140*/  SYNCS.PHASECHK.TRANS64.TRYWAIT P0, [R0+URZ+0x68], R2 ;  /* 0x00006802000075a7 */ /* 0x0044e400080011ff */
[----:B---3--:R-:W-:Y:S05]  /*9150*/  @!P0 NANOSLEEP.SYNCS 0x989680 ;  /* 0x009896800000895d */ /* 0x008fea0003900000 */
[----:B------:R-:W3:Y:S02]  /*9160*/  @!P0 SYNCS.PHASECHK.TRANS64 P0, [R0+URZ+0x68], R2 ;  /* 0x00006802000085a7 */ /* 0x000ee400080010ff */
[----:B---3--:R-:W-:Y:S05]  /*9170*/  @!P0 BRA `(.L_x_153) ;  /* 0xfffffffc00f08947 */ /* 0x008fea000383ffff */
[----:B------:R-:W-:Y:S05]  /*9180*/  BRA `(.L_x_68) ;  /* 0xffffffac00187947 */ /* 0x000fea000383ffff */
.L_x_72:
[----:B------:R-:W-:Y:S07]  /*9190*/  MOV R0, UR7 ;  /* 0x0000000700007c02 */ /* 0x000fee0008000f00 */
.L_x_154:
[----:B-1----:R1:W2:Y:S02]  /*91a0*/  SYNCS.PHASECHK.TRANS64.TRYWAIT P0, [R0+URZ+0x40], R14 ;  /* 0x0000400e000075a7 */ /* 0x0022a400080011ff */
[----:B--2---:R-:W-:Y:S05]  /*91b0*/  @!P0 NANOSLEEP.SYNCS 0x989680 ;  /* 0x009896800000895d */ /* 0x004fea0003900000 */
[----:B------:R-:W2:Y:S02]  /*91c0*/  @!P0 SYNCS.PHASECHK.TRANS64 P0, [R0+URZ+0x40], R14 ;  /* 0x0000400e000085a7 */ /* 0x000ea400080010ff */
[----:B--2---:R-:W-:Y:S05]  /*91d0*/  @!P0 BRA `(.L_x_154) ;  /* 0xfffffffc00f08947 */ /* 0x004fea000383ffff */
[----:B------:R-:W-:Y:S05]  /*91e0*/  BRA `(.L_x_155) ;  /* 0xffffffac00907947 */ /* 0x000fea000383ffff */
.L_x_73:
[----:B------:R-:W-:Y:S07]  /*91f0*/  MOV R0, UR7 ;  /* 0x0000000700007c02 */ /* 0x000fee0008000f00 */
.L_x_156:
[----:B-1----:R1:W2:Y:S02]  /*9200*/  SYNCS.PHASECHK.TRANS64.TRYWAIT P0, [R0+URZ+0x48], R14 ;  /* 0x0000480e000075a7 */ /* 0x0022a400080011ff */
[----:B--2---:R-:W-:Y:S05]  /*9210*/  @!P0 NANOSLEEP.SYNCS 0x989680 ;  /* 0x009896800000895d */ /* 0x004fea0003900000 */
[----:B------:R-:W2:Y:S02]  /*9220*/  @!P0 SYNCS.PHASECHK.TRANS64 P0, [R0+URZ+0x48], R14 ;  /* 0x0000480e000085a7 */ /* 0x000ea400080010ff */
[----:B--2---:R-:W-:Y:S05]  /*9230*/  @!P0 BRA `(.L_x_156) ;  /* 0xfffffffc00f08947 */ /* 0x004fea000383ffff */
[----:B------:R-:W-:Y:S05]  /*9240*/  BRA `(.L_x_157) ;  /* 0xffffffac00c87947 */ /* 0x000fea000383ffff */
.L_x_74:
[----:B------:R-:W-:Y:S07]  /*9250*/  MOV R0, UR7 ;  /* 0x0000000700007c02 */ /* 0x000fee0008000f00 */
.L_x_158:
[----:B-1----:R1:W2:Y:S02]  /*9260*/  SYNCS.PHASECHK.TRANS64.TRYWAIT P0, [R0+URZ+0x50], R14 ;  /* 0x0000500e000075a7 */ /* 0x0022a400080011ff */
[----:B--2---:R-:W-:Y:S05]  /*9270*/  @!P0 NANOSLEEP.SYNCS 0x989680 ;  /* 0x009896800000895d */ /* 0x004fea0003900000 */
[----:B------:R-:W2:Y:S02]  /*9280*/  @!P0 SYNCS.PHASECHK.TRANS64 P0, [R0+URZ+0x50], R14 ;  /* 0x0000500e000085a7 */ /* 0x000ea400080010ff */
[----:B--2---:R-:W-:Y:S05]  /*9290*/  @!P0 BRA `(.L_x_158) ;  /* 0xfffffffc00f08947 */ /* 0x004fea000383ffff */
[----:B------:R-:W-:Y:S05]  /*92a0*/  BRA `(.L_x_159) ;  /* 0xffffffb0000c7947 */ /* 0x000fea000383ffff */
.L_x_75:
[----:B------:R-:W-:Y:S07]  /*92b0*/  MOV R0, UR7 ;  /* 0x0000000700007c02 */ /* 0x000fee0008000f00 */
.L_x_160:
[----:B-1----:R1:W2:Y:S02]  /*92c0*/  SYNCS.PHASECHK.TRANS64.TRYWAIT P0, [R0+URZ+0x58], R14 ;  /* 0x0000580e000075a7 */ /* 0x0022a400080011ff */
[----:B--2---:R-:W-:Y:S05]  /*92d0*/  @!P0 NANOSLEEP.SYNCS 0x989680 ;  /* 0x009896800000895d */ /* 0x004fea0003900000 */
[----:B------:R-:W2:Y:S02]  /*92e0*/  @!P0 SYNCS.PHASECHK.TRANS64 P0, [R0+URZ+0x58], R14 ;  /* 0x0000580e000085a7 */ /* 0x000ea400080010ff */
[----:B--2---:R-:W-:Y:S05]  /*92f0*/  @!P0 BRA `(.L_x_160) ;  /* 0xfffffffc00f08947 */ /* 0x004fea000383ffff */
[----:B------:R-:W-:Y:S05]  /*9300*/  BRA `(.L_x_161) ;  /* 0xffffffb000907947 */ /* 0x000fea000383ffff */
.L_x_77:
[----:B------:R-:W-:-:S07]  /*9310*/  MOV R0, UR7 ;  /* 0x0000000700007c02 */ /* 0x000fce0008000f00 */
.L_x_162:
[----:B-1----:R1:W3:Y:S02]  /*9320*/  SYNCS.PHASECHK.TRANS64.TRYWAIT P0, [R0+URZ+0x40], R2 ;  /* 0x00004002000075a7 */ /* 0x0022e400080011ff */
[----:B---3--:R-:W-:Y:S05]  /*9330*/  @!P0 NANOSLEEP.SYNCS 0x989680 ;  /* 0x009896800000895d */ /* 0x008fea0003900000 */
[----:B------:R-:W3:Y:S02]  /*9340*/  @!P0 SYNCS.PHASECHK.TRANS64 P0, [R0+URZ+0x40], R2 ;  /* 0x00004002000085a7 */ /* 0x000ee400080010ff */
[----:B---3--:R-:W-:Y:S05]  /*9350*/  @!P0 BRA `(.L_x_162) ;  /* 0xfffffffc00f08947 */ /* 0x008fea000383ffff */
[----:B------:R-:W-:Y:S05]  /*9360*/  BRA `(.L_x_163) ;  /* 0xffffffb400007947 */ /* 0x000fea000383ffff */
.L_x_78:
[----:B-1----:R-:W-:-:S07]  /*9370*/  MOV R0, UR7 ;  /* 0x0000000700007c02 */ /* 0x002fce0008000f00 */
.L_x_164:
[----:B-1----:R1:W3:Y:S02]  /*9380*/  SYNCS.PHASECHK.TRANS64.TRYWAIT P0, [R0+URZ+0x48], R2 ;  /* 0x00004802000075a7 */ /* 0x0022e400080011ff */
[----:B---3--:R-:W-:Y:S05]  /*9390*/  @!P0 NANOSLEEP.SYNCS 0x989680 ;  /* 0x009896800000895d */ /* 0x008fea0003900000 */
[----:B------:R-:W3:Y:S02]  /*93a0*/  @!P0 SYNCS.PHASECHK.TRANS64 P0, [R0+URZ+0x48], R2 ;  /* 0x00004802000085a7 */ /* 0x000ee400080010ff */
[----:B---3--:R-:W-:Y:S05]  /*93b0*/  @!P0 BRA `(.L_x_164) ;  /* 0xfffffffc00f08947 */ /* 0x008fea000383ffff */
[----:B------:R-:W-:Y:S05]  /*93c0*/  BRA `(.L_x_165) ;  /* 0xffffffb000f07947 */ /* 0x000fea000383ffff */
.L_x_79:
[----:B-1----:R-:W-:-:S07]  /*93d0*/  MOV R0, UR7 ;  /* 0x0000000700007c02 */ /* 0x002fce0008000f00 */
.L_x_166:
[----:B-1----:R1:W3:Y:S02]  /*93e0*/  SYNCS.PHASECHK.TRANS64.TRYWAIT P0, [R0+URZ+0x50], R2 ;  /* 0x00005002000075a7 */ /* 0x0022e400080011ff */
[----:B---3--:R-:W-:Y:S05]  /*93f0*/  @!P0 NANOSLEEP.SYNCS 0x989680 ;  /* 0x009896800000895d */ /* 0x008fea0003900000 */
[----:B------:R-:W3:Y:S02]  /*9400*/  @!P0 SYNCS.PHASECHK.TRANS64 P0, [R0+URZ+0x50], R2 ;  /* 0x00005002000085a7 */ /* 0x000ee400080010ff */
[----:B---3--:R-:W-:Y:S05]  /*9410*/  @!P0 BRA `(.L_x_166) ;  /* 0xfffffffc00f08947 */ /* 0x008fea000383ffff */
[----:B------:R-:W-:Y:S05]  /*9420*/  BRA `(.L_x_167) ;  /* 0xffffffb000e07947 */ /* 0x000fea000383ffff */
.L_x_81:
[----:B--2---:R2:W4:Y:S02]  /*9430*/  SYNCS.PHASECHK.TRANS64.TRYWAIT P0, [R0+URZ+0x70], R2 ;  /* 0x00007002000075a7 */ /* 0x00452400080011ff */
[----:B----4-:R-:W-:Y:S05]  /*9440*/  @!P0 NANOSLEEP.SYNCS 0x989680 ;  /* 0x009896800000895d */ /* 0x010fea0003900000 */
[----:B------:R-:W4:Y:S02]  /*9450*/  @!P0 SYNCS.PHASECHK.TRANS64 P0, [R0+URZ+0x70], R2 ;  /* 0x00007002000085a7 */ /* 0x000f2400080010ff */
[----:B----4-:R-:W-:Y:S05]  /*9460*/  @!P0 BRA `(.L_x_81) ;  /* 0xfffffffc00f08947 */ /* 0x010fea000383ffff */
[----:B------:R-:W-:Y:S05]  /*9470*/  BRA `(.L_x_168) ;  /* 0xffffffb400a87947 */ /* 0x000fea000383ffff */
.L_x_92:
[----:B-1----:R-:W-:Y:S04]  /*9480*/  MOV R2, UR48 ;  /* 0x0000003000027c02 */ /* 0x002fe80008000f00 */
[----:B------:R1:W3:Y:S03]  /*9490*/  SYNCS.PHASECHK.TRANS64.TRYWAIT P1, [R2+URZ+0x20], R3 ;  /* 0x00002003020075a7 */ /* 0x0002e600080211ff */
[----:B---3--:R-:W-:Y:S05]  /*94a0*/  @!P1 NANOSLEEP.SYNCS 0x989680 ;  /* 0x009896800000995d */ /* 0x008fea0003900000 */
[----:B------:R-:W3:Y:S02]  /*94b0*/  @!P1 SYNCS.PHASECHK.TRANS64 P1, [R2+URZ+0x20], R3 ;  /* 0x00002003020095a7 */ /* 0x000ee400080210ff */
[----:B---3--:R-:W-:Y:S05]  /*94c0*/  @!P1 BRA `(.L_x_92) ;  /* 0xfffffffc00ec9947 */ /* 0x008fea000383ffff */
[----:B------:R-:W-:Y:S05]  /*94d0*/  BRA `(.L_x_91) ;  /* 0xffffffc000b47947 */ /* 0x000fea000383ffff */
.L_x_94:
[----:B-1----:R1:W4:Y:S02]  /*94e0*/  SYNCS.PHASECHK.TRANS64.TRYWAIT P0, [R64+URZ+0x90], R0 ;  /* 0x00009000400075a7 */ /* 0x00232400080011ff */
[----:B----4-:R-:W-:Y:S05]  /*94f0*/  @!P0 NANOSLEEP.SYNCS 0x989680 ;  /* 0x009896800000895d */ /* 0x010fea0003900000 */
[----:B------:R-:W4:Y:S02]  /*9500*/  @!P0 SYNCS.PHASECHK.TRANS64 P0, [R64+URZ+0x90], R0 ;  /* 0x00009000400085a7 */ /* 0x000f2400080010ff */
[----:B----4-:R-:W-:Y:S05]  /*9510*/  @!P0 BRA `(.L_x_94) ;  /* 0xfffffffc00f08947 */ /* 0x010fea000383ffff */
[----:B------:R-:W-:Y:S05]  /*9520*/  BRA `(.L_x_93) ;  /* 0xffffffc000dc7947 */ /* 0x000fea000383ffff */
.L_x_103:
[----:B--2---:R2:W4:Y:S02]  /*9530*/  SYNCS.PHASECHK.TRANS64.TRYWAIT P0, [R2+URZ+0x20], R0 ;  /* 0x00002000020075a7 */ /* 0x00452400080011ff */
[----:B----4-:R-:W-:Y:S05]  /*9540*/  @!P0 NANOSLEEP.SYNCS 0x989680 ;  /* 0x009896800000895d */ /* 0x010fea0003900000 */
[----:B------:R-:W4:Y:S02]  /*9550*/  @!P0 SYNCS.PHASECHK.TRANS64 P0, [R2+URZ+0x20], R0 ;  /* 0x00002000020085a7 */ /* 0x000f2400080010ff */
[----:B----4-:R-:W-:Y:S05]  /*9560*/  @!P0 BRA `(.L_x_103) ;  /* 0xfffffffc00f08947 */ /* 0x010fea000383ffff */
[----:B------:R-:W-:Y:S05]  /*9570*/  BRA `(.L_x_102) ;  /* 0xffffffcc00b87947 */ /* 0x000fea000383ffff */
.L_x_111:
[----:B--2---:R2:W4:Y:S02]  /*9580*/  SYNCS.PHASECHK.TRANS64.TRYWAIT P0, [R0+URZ+0x20], R6 ;  /* 0x00002006000075a7 */ /* 0x00452400080011ff */
[----:B----4-:R-:W-:Y:S05]  /*9590*/  @!P0 NANOSLEEP.SYNCS 0x989680 ;  /* 0x009896800000895d */ /* 0x010fea0003900000 */
[----:B------:R-:W4:Y:S02]  /*95a0*/  @!P0 SYNCS.PHASECHK.TRANS64 P0, [R0+URZ+0x20], R6 ;  /* 0x00002006000085a7 */ /* 0x000f2400080010ff */
[----:B----4-:R-:W-:Y:S05]  /*95b0*/  @!P0 BRA `(.L_x_111) ;  /* 0xfffffffc00f08947 */ /* 0x010fea000383ffff */
[----:B------:R-:W-:Y:S05]  /*95c0*/  BRA `(.L_x_110) ;  /* 0xffffffd800b87947 */ /* 0x000fea000383ffff */
.L_x_119:
[----:B--2---:R2:W4:Y:S02]  /*95d0*/  SYNCS.PHASECHK.TRANS64.TRYWAIT P0, [R0+URZ+0x20], R5 ;  /* 0x00002005000075a7 */ /* 0x00452400080011ff */
[----:B----4-:R-:W-:Y:S05]  /*95e0*/  @!P0 NANOSLEEP.SYNCS 0x989680 ;  /* 0x009896800000895d */ /* 0x010fea0003900000 */
[----:B------:R-:W4:Y:S02]  /*95f0*/  @!P0 SYNCS.PHASECHK.TRANS64 P0, [R0+URZ+0x20], R5 ;  /* 0x00002005000085a7 */ /* 0x000f2400080010ff */
[----:B----4-:R-:W-:Y:S05]  /*9600*/  @!P0 BRA `(.L_x_119) ;  /* 0xfffffffc00f08947 */ /* 0x010fea000383ffff */
[----:B------:R-:W-:Y:S05]  /*9610*/  BRA `(.L_x_118) ;  /* 0xffffffe400b87947 */ /* 0x000fea000383ffff */
        .weak           $__internal_0_$__cuda_sm10x_tcgen05_guardrail_trap_col_being_dealloced_not_returned_by_alloc
        .type           $__internal_0_$__cuda_sm10x_tcgen05_guardrail_trap_col_being_dealloced_not_returned_by_alloc,@function
        .size           $__internal_0_$__cuda_sm10x_tcgen05_guardrail_trap_col_being_dealloced_not_returned_by_alloc,($__internal_1_$__cuda_sm10x_tcgen05_guardrail_trap_phase_invalid_during_alloc - $__internal_0_$__cuda_sm10x_tcgen05_guardrail_trap_col_being_dealloced_not_returned_by_alloc)
$__internal_0_$__cuda_sm10x_tcgen05_guardrail_trap_col_being_dealloced_not_returned_by_alloc:
[----:B------:R-:W-:Y:S05]  /*9620*/  BPT.TRAP 0x1 ;  /* 0x000000040000795c */ /* 0x000fea0000300000 */
[----:B------:R-:W-:-:S04]  /*9630*/  HFMA2 R3, -RZ, RZ, 0, 0 ;  /* 0x00000000ff037431 */ /* 0x000fc800000001ff */
[----:B------:R-:W-:Y:S05]  /*9640*/  RET.REL.NODEC R2 `(_ZN7cutlass13device_kernelINS_4gemm6kernel13GemmUniversalIN4cute5tupleIJiiiiEEENS1_10collective13CollectiveMmaINS1_35MainloopSm100TmaUmmaWarpSpecializedILi2ELi2ELi4ENS5_IJNS4_1CILi1EEESB_SB_EEEEENS5_IJNSA_ILi128EEESE_NSA_ILi64EEEEEENS_6half_tENS5_IJlSB_lEEESH_SI_NS4_8TiledMMAINS4_8MMA_AtomIJNS4_20SM100_MMA_F16BF16_SSISH_SH_fLi128ELi128ELNS4_4UMMA5MajorE0ELSN_0ELNSM_7ScaleInE0ELSO_0EEEEEENS4_6LayoutISC_NS5_IJNSA_ILi0EEESS_SS_EEEEENS5_IJNS4_10UnderscoreESV_SV_EEEEENS4_13SM90_TMA_LOADENS4_14ComposedLayoutINS4_7SwizzleILi3ELi4ELi3EEENS4_18smem_ptr_flag_bitsILi16EEENSR_INS5_IJNSA_ILi8EEESF_EEENS5_IJSF_SB_EEEEEEEvNS4_8identityESY_S18_vS19_EENS_8epilogue10collective18CollectiveEpilogueINS1B_23Sm100TmaWarpSpecializedILi4ELi2ELi32ELb1ELb0EEEJSG_NS5_IJNSR_ISE_SB_EENSR_INSA_ILi32EEESB_EEEEESH_SI_SH_SI_NS1B_6fusion15FusionCallbacksIS1F_NS1K_17LinearCombinationISH_fSH_fLNS_15FloatRoundStyleE2EEESG_S1J_JEEENS4_5SM1004TMEM4LOAD26SM100_TMEM_LOAD_32dp32b32xESY_NSZ_INS10_ILi2ELi4ELi3EEES13_NSR_INS5_IJS14_S1H_EEENS5_IJS1H_SB_EEEEEEENS4_39AutoVectorizingCopyWithAssumedAlignmentILi128EEENS4_14SM90_TMA_STOREES1Y_S20_S20_EEEvvEEEEvNT_6ParamsE) ;  /* 0xffffff68026c7950 */ /* 0x000fea0003c3ffff */
        .weak           $__internal_1_$__cuda_sm10x_tcgen05_guardrail_trap_phase_invalid_during_alloc
        .type           $__internal_1_$__cuda_sm10x_tcgen05_guardrail_trap_phase_invalid_during_alloc,@function
        .size           $__internal_1_$__cuda_sm10x_tcgen05_guardrail_trap_phase_invalid_during_alloc,($__internal_2_$__cuda_sm10x_tcgen05_guardrail_trap_unallocated_columns_being_dealloced - $__internal_1_$__cuda_sm10x_tcgen05_guardrail_trap_phase_invalid_during_alloc)
$__internal_1_$__cuda_sm10x_tcgen05_guardrail_trap_phase_invalid_during_alloc:
[----:B------:R-:W-:Y:S05]  /*9650*/  BPT.TRAP 0x1 ;  /* 0x000000040000795c */ /* 0x000fea0000300000 */
[----:B------:R-:W-:-:S04]  /*9660*/  MOV R3, 0x0 ;  /* 0x0000000000037802 */ /* 0x000fc80000000f00 */
[----:B------:R-:W-:Y:S05]  /*9670*/  RET.REL.NODEC R2 `(_ZN7cutlass13device_kernelINS_4gemm6kernel13GemmUniversalIN4cute5tupleIJiiiiEEENS1_10collective13CollectiveMmaINS1_35MainloopSm100TmaUmmaWarpSpecializedILi2ELi2ELi4ENS5_IJNS4_1CILi1EEESB_SB_EEEEENS5_IJNSA_ILi128EEESE_NSA_ILi64EEEEEENS_6half_tENS5_IJlSB_lEEESH_SI_NS4_8TiledMMAINS4_8MMA_AtomIJNS4_20SM100_MMA_F16BF16_SSISH_SH_fLi128ELi128ELNS4_4UMMA5MajorE0ELSN_0ELNSM_7ScaleInE0ELSO_0EEEEEENS4_6LayoutISC_NS5_IJNSA_ILi0EEESS_SS_EEEEENS5_IJNS4_10UnderscoreESV_SV_EEEEENS4_13SM90_TMA_LOADENS4_14ComposedLayoutINS4_7SwizzleILi3ELi4ELi3EEENS4_18smem_ptr_flag_bitsILi16EEENSR_INS5_IJNSA_ILi8EEESF_EEENS5_IJSF_SB_EEEEEEEvNS4_8identityESY_S18_vS19_EENS_8epilogue10collective18CollectiveEpilogueINS1B_23Sm100TmaWarpSpecializedILi4ELi2ELi32ELb1ELb0EEEJSG_NS5_IJNSR_ISE_SB_EENSR_INSA_ILi32EEESB_EEEEESH_SI_SH_SI_NS1B_6fusion15FusionCallbacksIS1F_NS1K_17LinearCombinationISH_fSH_fLNS_15FloatRoundStyleE2EEESG_S1J_JEEENS4_5SM1004TMEM4LOAD26SM100_TMEM_LOAD_32dp32b32xESY_NSZ_INS10_ILi2ELi4ELi3EEES13_NSR_INS5_IJS14_S1H_EEENS5_IJS1H_SB_EEEEEEENS4_39AutoVectorizingCopyWithAssumedAlignmentILi128EEENS4_14SM90_TMA_STOREES1Y_S20_S20_EEEvvEEEEvNT_6ParamsE) ;  /* 0xffffff6802607950 */ /* 0x000fea0003c3ffff */
        .weak           $__internal_2_$__cuda_sm10x_tcgen05_guardrail_trap_unallocated_columns_being_dealloced
        .type           $__internal_2_$__cuda_sm10x_tcgen05_guardrail_trap_unallocated_columns_being_dealloced,@function
        .size           $__internal_2_$__cuda_sm10x_tcgen05_guardrail_trap_unallocated_columns_being_dealloced,(.L_x_170 - $__internal_2_$__cuda_sm10x_tcgen05_guardrail_trap_unallocated_columns_being_dealloced)
$__internal_2_$__cuda_sm10x_tcgen05_guardrail_trap_unallocated_columns_being_dealloced:
[----:B------:R-:W-:Y:S05]  /*9680*/  BPT.TRAP 0x1 ;  /* 0x000000040000795c */ /* 0x000fea0000300000 */
[----:B------:R-:W-:-:S04]  /*9690*/  HFMA2 R3, -RZ, RZ, 0, 0 ;  /* 0x00000000ff037431 */ /* 0x000fc800000001ff */
[----:B------:R-:W-:Y:S05]  /*96a0*/  RET.REL.NODEC R2 `(_ZN7cutlass13device_kernelINS_4gemm6kernel13GemmUniversalIN4cute5tupleIJiiiiEEENS1_10collective13CollectiveMmaINS1_35MainloopSm100TmaUmmaWarpSpecializedILi2ELi2ELi4ENS5_IJNS4_1CILi1EEESB_SB_EEEEENS5_IJNSA_ILi128EEESE_NSA_ILi64EEEEEENS_6half_tENS5_IJlSB_lEEESH_SI_NS4_8TiledMMAINS4_8MMA_AtomIJNS4_20SM100_MMA_F16BF16_SSISH_SH_fLi128ELi128ELNS4_4UMMA5MajorE0ELSN_0ELNSM_7ScaleInE0ELSO_0EEEEEENS4_6LayoutISC_NS5_IJNSA_ILi0EEESS_SS_EEEEENS5_IJNS4_10UnderscoreESV_SV_EEEEENS4_13SM90_TMA_LOADENS4_14ComposedLayoutINS4_7SwizzleILi3ELi4ELi3EEENS4_18smem_ptr_flag_bitsILi16EEENSR_INS5_IJNSA_ILi8EEESF_EEENS5_IJSF_SB_EEEEEEEvNS4_8identityESY_S18_vS19_EENS_8epilogue10collective18CollectiveEpilogueINS1B_23Sm100TmaWarpSpecializedILi4ELi2ELi32ELb1ELb0EEEJSG_NS5_IJNSR_ISE_SB_EENSR_INSA_ILi32EEESB_EEEEESH_SI_SH_SI_NS1B_6fusion15FusionCallbacksIS1F_NS1K_17LinearCombinationISH_fSH_fLNS_15FloatRoundStyleE2EEESG_S1J_JEEENS4_5SM1004TMEM4LOAD26SM100_TMEM_LOAD_32dp32b32xESY_NSZ_INS10_ILi2ELi4ELi3EEES13_NSR_INS5_IJS14_S1H_EEENS5_IJS1H_SB_EEEEEEENS4_39AutoVectorizingCopyWithAssumedAlignmentILi128EEENS4_14SM90_TMA_STOREES1Y_S20_S20_EEEvvEEEEvNT_6ParamsE) ;  /* 0xffffff6802547950 */ /* 0x000fea0003c3ffff */
.L_x_169:
[----:B------:R-:W-:-:S00]  /*96b0*/  BRA `(.L_x_169) ;  /* 0xfffffffc00fc7947 */ /* 0x000fc0000383ffff */
[----:B------:R-:W-:-:S00]  /*96c0*/  NOP ;  /* 0x0000000000007918 */ /* 0x000fc00000000000 */
        /* <DEDUP_REMOVED lines=11> */
.L_x_170:


//--------------------- .nv.global.init           --------------------------
	.section	.nv.global.init,"aw",@progbits
.nv.global.init:
	.type		$str$27,@object
	.size		$str$27,($str$28 - $str$27)
$str$27:
        /*0000*/ 	.byte	0x28, 0x61, 0x64, 0x64, 0x72, 0x65, 0x73, 0x73, 0x20, 0x26, 0x20, 0x6d, 0x61, 0x73, 0x6b, 0x29
        /*0010*/ 	.byte	0x20, 0x3d, 0x3d, 0x20, 0x30, 0x00
	.type		$str$28,@object
	.size		$str$28,($str$26 - $str$28)
$str$28:
        /*0016*/ 	.byte	0x2f, 0x74, 0x6d, 0x70, 0x2f, 0x63, 0x75, 0x74, 0x6c, 0x61, 0x73, 0x73, 0x5f, 0x73, 0x77, 0x65
        /*0026*/ 	.byte	0x65, 0x70, 0x5f, 0x73, 0x72, 0x63, 0x2f, 0x69, 0x6e, 0x63, 0x6c, 0x75, 0x64, 0x65, 0x2f, 0x63
        /*0036*/ 	.byte	0x75, 0x74, 0x65, 0x2f, 0x70, 0x6f, 0x69, 0x6e, 0x74, 0x65, 0x72, 0x5f, 0x66, 0x6c, 0x61, 0x67
        /*0046*/ 	.byte	0x67, 0x65, 0x64, 0x2e, 0x68, 0x70, 0x70, 0x00
	.type		$str$26,@object
	.size		$str$26,($str$25 - $str$26)
$str$26:
        /*004e*/ 	.byte	0x2f, 0x74, 0x6d, 0x70, 0x2f, 0x63, 0x75, 0x74, 0x6c, 0x61, 0x73, 0x73, 0x5f, 0x73, 0x77, 0x65
        /*005e*/ 	.byte	0x65, 0x70, 0x5f, 0x73, 0x72, 0x63, 0x2f, 0x69, 0x6e, 0x63, 0x6c, 0x75, 0x64, 0x65, 0x2f, 0x63
        /*006e*/ 	.byte	0x75, 0x74, 0x65, 0x2f, 0x61, 0x74, 0x6f, 0x6d, 0x2f, 0x63, 0x6f, 0x70, 0x79, 0x5f, 0x74, 0x72
        /*007e*/ 	.byte	0x61, 0x69, 0x74, 0x73, 0x5f, 0x73, 0x6d, 0x31, 0x30, 0x30, 0x2e, 0x68, 0x70, 0x70, 0x00
	.type		$str$25,@object
	.size		$str$25,(__unnamed_1 - $str$25)
$str$25:
        /*008d*/ 	.byte	0x28, 0x28, 0x75, 0x69, 0x6e, 0x74, 0x33, 0x32, 0x5f, 0x74, 0x28, 0x74, 0x68, 0x72, 0x65, 0x61
        /*009d*/ 	.byte	0x64, 0x49, 0x64, 0x78, 0x2e, 0x78, 0x29, 0x20, 0x2f, 0x20, 0x33, 0x32, 0x29, 0x20, 0x25, 0x20
        /*00ad*/ 	.byte	0x34, 0x29, 0x20, 0x3d, 0x3d, 0x20, 0x28, 0x28, 0x28, 0x74, 0x6d, 0x65, 0x6d, 0x5f, 0x61, 0x64
        /*00bd*/ 	.byte	0x64, 0x72, 0x20, 0x3e, 0x3e, 0x20, 0x31, 0x36, 0x29, 0x20, 0x2f, 0x20, 0x33, 0x32, 0x29, 0x20
        /*00cd*/ 	.byte	0x25, 0x20, 0x34, 0x29, 0x00
	.type		__unnamed_1,@object
	.size		__unnamed_1,(__unnamed_2 - __unnamed_1)
__unnamed_1:
        /*00d2*/ 	.byte	0x61, 0x75, 0x74, 0x6f, 0x20, 0x63, 0x75, 0x74, 0x65, 0x3a, 0x3a, 0x61, 0x73, 0x5f, 0x70, 0x6f
        /* <DEDUP_REMOVED lines=24> */
        /*0262*/ 	.byte	0x3e, 0x3e, 0x3e, 0x3e, 0x5d, 0x00
	.type		__unnamed_2,@object
	.size		__unnamed_2,(.L_2 - __unnamed_2)
__unnamed_2:
        /* <DEDUP_REMOVED lines=42> */
        /*0508*/ 	.byte	0x3e, 0x3e, 0x5d, 0x00
.L_2:


//--------------------- .nv.shared._ZN7cutlass13device_kernelINS_4gemm6kernel13GemmUniversalIN4cute5tupleIJiiiiEEENS1_10collective13CollectiveMmaINS1_35MainloopSm100TmaUmmaWarpSpecializedILi2ELi2ELi4ENS5_IJNS4_1CILi1EEESB_SB_EEEEENS5_IJNSA_ILi128EEESE_NSA_ILi64EEEEEENS_6half_tENS5_IJlSB_lEEESH_SI_NS4_8TiledMMAINS4_8MMA_AtomIJNS4_20SM100_MMA_F16BF16_SSISH_SH_fLi128ELi128ELNS4_4UMMA5MajorE0ELSN_0ELNSM_7ScaleInE0ELSO_0EEEEEENS4_6LayoutISC_NS5_IJNSA_ILi0EEESS_SS_EEEEENS5_IJNS4_10UnderscoreESV_SV_EEEEENS4_13SM90_TMA_LOADENS4_14ComposedLayoutINS4_7SwizzleILi3ELi4ELi3EEENS4_18smem_ptr_flag_bitsILi16EEENSR_INS5_IJNSA_ILi8EEESF_EEENS5_IJSF_SB_EEEEEEEvNS4_8identityESY_S18_vS19_EENS_8epilogue10collective18CollectiveEpilogueINS1B_23Sm100TmaWarpSpecializedILi4ELi2ELi32ELb1ELb0EEEJSG_NS5_IJNSR_ISE_SB_EENSR_INSA_ILi32EEESB_EEEEESH_SI_SH_SI_NS1B_6fusion15FusionCallbacksIS1F_NS1K_17LinearCombinationISH_fSH_fLNS_15FloatRoundStyleE2EEESG_S1J_JEEENS4_5SM1004TMEM4LOAD26SM100_TMEM_LOAD_32dp32b32xESY_NSZ_INS10_ILi2ELi4ELi3EEES13_NSR_INS5_IJS14_S1H_EEENS5_IJS1H_SB_EEEEEEENS4_39AutoVectorizingCopyWithAssumedAlignmentILi128EEENS4_14SM90_TMA_STOREES1Y_S20_S20_EEEvvEEEEvNT_6ParamsE --------------------------
	.section	.nv.shared._ZN7cutlass13device_kernelINS_4gemm6kernel13GemmUniversalIN4cute5tupleIJiiiiEEENS1_10collective13CollectiveMmaINS1_35MainloopSm100TmaUmmaWarpSpecializedILi2ELi2ELi4ENS5_IJNS4_1CILi1EEESB_SB_EEEEENS5_IJNSA_ILi128EEESE_NSA_ILi64EEEEEENS_6half_tENS5_IJlSB_lEEESH_SI_NS4_8TiledMMAINS4_8MMA_AtomIJNS4_20SM100_MMA_F16BF16_SSISH_SH_fLi128ELi128ELNS4_4UMMA5MajorE0ELSN_0ELNSM_7ScaleInE0ELSO_0EEEEEENS4_6LayoutISC_NS5_IJNSA_ILi0EEESS_SS_EEEEENS5_IJNS4_10UnderscoreESV_SV_EEEEENS4_13SM90_TMA_LOADENS4_14ComposedLayoutINS4_7SwizzleILi3ELi4ELi3EEENS4_18smem_ptr_flag_bitsILi16EEENSR_INS5_IJNSA_ILi8EEESF_EEENS5_IJSF_SB_EEEEEEEvNS4_8identityESY_S18_vS19_EENS_8epilogue10collective18CollectiveEpilogueINS1B_23Sm100TmaWarpSpecializedILi4ELi2ELi32ELb1ELb0EEEJSG_NS5_IJNSR_ISE_SB_EENSR_INSA_ILi32EEESB_EEEEESH_SI_SH_SI_NS1B_6fusion15FusionCallbacksIS1F_NS1K_17LinearCombinationISH_fSH_fLNS_15FloatRoundStyleE2EEESG_S1J_JEEENS4_5SM1004TMEM4LOAD26SM100_TMEM_LOAD_32dp32b32xESY_NSZ_INS10_ILi2ELi4ELi3EEES13_NSR_INS5_IJS14_S1H_EEENS5_IJS1H_SB_EEEEEEENS4_39AutoVectorizingCopyWithAssumedAlignmentILi128EEENS4_14SM90_TMA_STOREES1Y_S20_S20_EEEvvEEEEvNT_6ParamsE,"aw",@nobits
	.sectionflags	@""
	.align	16
	.zero		1024


//--------------------- .nv.shared.reserved.0     --------------------------
	.section	.nv.shared.reserved.0,"aw",@nobits
	.weak		__nv_reservedSMEM_offset_0_alias
	.size		__nv_reservedSMEM_offset_0_alias, 0, 64
	.other		__nv_reservedSMEM_offset_0_alias,@"STO_CUDA_RESERVED_SHARED STV_DEFAULT"
__nv_reservedSMEM_offset_0_alias:
	.zero		0
.nv.shared.reserved.0:
	.zero		64
	.weak		__nv_reservedSMEM_tcgen05_partition
	.type		__nv_reservedSMEM_tcgen05_partition,@object
	.size		__nv_reservedSMEM_tcgen05_partition,(.L_0 - __nv_reservedSMEM_tcgen05_partition)
__nv_reservedSMEM_tcgen05_partition:
	.zero		32
.L_0:


//--------------------- .nv.global                --------------------------
	.section	.nv.global,"aw",@nobits
.nv.global:
	.type		_ZN40_INTERNAL_28d6f419_4_k_cu_bd47447c_223054cute1_E,@object
	.size		_ZN40_INTERNAL_28d6f419_4_k_cu_bd47447c_223054cute1_E,(_ZN40_INTERNAL_28d6f419_4_k_cu_bd47447c_223054cuda3std3__45__cpo6cbeginE - _ZN40_INTERNAL_28d6f419_4_k_cu_bd47447c_223054cute1_E)
_ZN40_INTERNAL_28d6f419_4_k_cu_bd47447c_223054cute1_E:
	.zero		1
	.type		_ZN40_INTERNAL_28d6f419_4_k_cu_bd47447c_223054cuda3std3__45__cpo6cbeginE,@object
	.size		_ZN40_INTERNAL_28d6f419_4_k_cu_bd47447c_223054cuda3std3__45__cpo6cbeginE,(_ZN40_INTERNAL_28d6f419_4_k_cu_bd47447c_223054cuda3std3__48in_placeE - _ZN40_INTERNAL_28d6f419_4_k_cu_bd47447c_223054cuda3std3__45__cpo6cbeginE)
_ZN40_INTERNAL_28d6f419_4_k_cu_bd47447c_223054cuda3std3__45__cpo6cbeginE:
	.zero		1
	.type		_ZN40_INTERNAL_28d6f419_4_k_cu_bd47447c_223054cuda3std3__48in_placeE,@object
	.size		_ZN40_INTERNAL_28d6f419_4_k_cu_bd47447c_223054cuda3std3__48in_placeE,(_ZN40_INTERNAL_28d6f419_4_k_cu_bd47447c_223054cuda3std6ranges3__45__cpo9iter_moveE - _ZN40_INTERNAL_28d6f419_4_k_cu_bd47447c_223054cuda3std3__48in_placeE)
_ZN40_INTERNAL_28d6f419_4_k_cu_bd47447c_223054cuda3std3__48in_placeE:
	.zero		1
	.type		_ZN40_INTERNAL_28d6f419_4_k_cu_bd47447c_223054cuda3std6ranges3__45__cpo9iter_moveE,@object
	.size		_ZN40_INTERNAL_28d6f419_4_k_cu_bd47447c_223054cuda3std6ranges3__45__cpo9iter_moveE,(_ZN40_INTERNAL_28d6f419_4_k_cu_bd47447c_223054cuda3std3__45__cpo5beginE - _ZN40_INTERNAL_28d6f419_4_k_cu_bd47447c_223054cuda3std6ranges3__45__cpo9iter_moveE)
_ZN40_INTERNAL_28d6f419_4_k_cu_bd47447c_223054cuda3std6ranges3__45__cpo9iter_moveE:
	.zero		1
	.type		_ZN40_INTERNAL_28d6f419_4_k_cu_bd47447c_223054cuda3std3__45__cpo5beginE,@object
	.size		_ZN40_INTERNAL_28d6f419_4_k_cu_bd47447c_223054cuda3std3__45__cpo5beginE,(_ZN40_INTERNAL_28d6f419_4_k_cu_bd47447c_223054cuda3std3__442_GLOBAL__N__28d6f419_4_k_cu_bd47447c_223056ignoreE - _ZN40_INTERNAL_28d6f419_4_k_cu_bd47447c_223054cuda3std3__45__cpo5beginE)
_ZN40_INTERNAL_28d6f419_4_k_cu_bd47447c_223054cuda3std3__45__cpo5beginE:
	.zero		1
	.type		_ZN40_INTERNAL_28d6f419_4_k_cu_bd47447c_223054cuda3std3__442_GLOBAL__N__28d6f419_4_k_cu_bd47447c_223056ignoreE,@object
	.size		_ZN40_INTERNAL_28d6f419_4_k_cu_bd47447c_223054cuda3std3__442_GLOBAL__N__28d6f419_4_k_cu_bd47447c_223056ignoreE,(_ZN40_INTERNAL_28d6f419_4_k_cu_bd47447c_223054cute7productE - _ZN40_INTERNAL_28d6f419_4_k_cu_bd47447c_223054cuda3std3__442_GLOBAL__N__28d6f419_4_k_cu_bd47447c_223056ignoreE)
_ZN40_INTERNAL_28d6f419_4_k_cu_bd47447c_223054cuda3std3__442_GLOBAL__N__28d6f419_4_k_cu_bd47447c_223056ignoreE:
	.zero		1
	.type		_ZN40_INTERNAL_28d6f419_4_k_cu_bd47447c_223054cute7productE,@object
	.size		_ZN40_INTERNAL_28d6f419_4_k_cu_bd47447c_223054cute7productE,(_ZN40_INTERNAL_28d6f419_4_k_cu_bd47447c_223054cuda3std3__45__cpo3endE - _ZN40_INTERNAL_28d6f419_4_k_cu_bd47447c_223054cute7productE)
_ZN40_INTERNAL_28d6f419_4_k_cu_bd47447c_223054cute7productE:
	.zero		1
	.type		_ZN40_INTERNAL_28d6f419_4_k_cu_bd47447c_223054cuda3std3__45__cpo3endE,@object
	.size		_ZN40_INTERNAL_28d6f419_4_k_cu_bd47447c_223054cuda3std3__45__cpo3endE,(_ZN40_INTERNAL_28d6f419_4_k_cu_bd47447c_223054cuda3std3__419piecewise_constructE - _ZN40_INTERNAL_28d6f419_4_k_cu_bd47447c_223054cuda3std3__45__cpo3endE)
_ZN40_INTERNAL_28d6f419_4_k_cu_bd47447c_223054cuda3std3__45__cpo3endE:
	.zero		1
	.type		_ZN40_INTERNAL_28d6f419_4_k_cu_bd47447c_223054cuda3std3__419piecewise_constructE,@object
	.size		_ZN40_INTERNAL_28d6f419_4_k_cu_bd47447c_223054cuda3std3__419piecewise_constructE,(_ZN40_INTERNAL_28d6f419_4_k_cu_bd47447c_223054cuda3std3__45__cpo4cendE - _ZN40_INTERNAL_28d6f419_4_k_cu_bd47447c_223054cuda3std3__419piecewise_constructE)
_ZN40_INTERNAL_28d6f419_4_k_cu_bd47447c_223054cuda3std3__419piecewise_constructE:
	.zero		1
	.type		_ZN40_INTERNAL_28d6f419_4_k_cu_bd47447c_223054cuda3std3__45__cpo4cendE,@object
	.size		_ZN40_INTERNAL_28d6f419_4_k_cu_bd47447c_223054cuda3std3__45__cpo4cendE,(_ZN40_INTERNAL_28d6f419_4_k_cu_bd47447c_223054cuda3std6ranges3__45__cpo4swapE - _ZN40_INTERNAL_28d6f419_4_k_cu_bd47447c_223054cuda3std3__45__cpo4cendE)
_ZN40_INTERNAL_28d6f419_4_k_cu_bd47447c_223054cuda3std3__45__cpo4cendE:
	.zero		1
	.type		_ZN40_INTERNAL_28d6f419_4_k_cu_bd47447c_223054cuda3std6ranges3__45__cpo4swapE,@object
	.size		_ZN40_INTERNAL_28d6f419_4_k_cu_bd47447c_223054cuda3std6ranges3__45__cpo4swapE,(.L_10 - _ZN40_INTERNAL_28d6f419_4_k_cu_bd47447c_223054cuda3std6ranges3__45__cpo4swapE)
_ZN40_INTERNAL_28d6f419_4_k_cu_bd47447c_223054cuda3std6ranges3__45__cpo4swapE:
	.zero		1
.L_10:


//--------------------- .nv.constant0._ZN7cutlass13device_kernelINS_4gemm6kernel13GemmUniversalIN4cute5tupleIJiiiiEEENS1_10collective13CollectiveMmaINS1_35MainloopSm100TmaUmmaWarpSpecializedILi2ELi2ELi4ENS5_IJNS4_1CILi1EEESB_SB_EEEEENS5_IJNSA_ILi128EEESE_NSA_ILi64EEEEEENS_6half_tENS5_IJlSB_lEEESH_SI_NS4_8TiledMMAINS4_8MMA_AtomIJNS4_20SM100_MMA_F16BF16_SSISH_SH_fLi128ELi128ELNS4_4UMMA5MajorE0ELSN_0ELNSM_7ScaleInE0ELSO_0EEEEEENS4_6LayoutISC_NS5_IJNSA_ILi0EEESS_SS_EEEEENS5_IJNS4_10UnderscoreESV_SV_EEEEENS4_13SM90_TMA_LOADENS4_14ComposedLayoutINS4_7SwizzleILi3ELi4ELi3EEENS4_18smem_ptr_flag_bitsILi16EEENSR_INS5_IJNSA_ILi8EEESF_EEENS5_IJSF_SB_EEEEEEEvNS4_8identityESY_S18_vS19_EENS_8epilogue10collective18CollectiveEpilogueINS1B_23Sm100TmaWarpSpecializedILi4ELi2ELi32ELb1ELb0EEEJSG_NS5_IJNSR_ISE_SB_EENSR_INSA_ILi32EEESB_EEEEESH_SI_SH_SI_NS1B_6fusion15FusionCallbacksIS1F_NS1K_17LinearCombinationISH_fSH_fLNS_15FloatRoundStyleE2EEESG_S1J_JEEENS4_5SM1004TMEM4LOAD26SM100_TMEM_LOAD_32dp32b32xESY_NSZ_INS10_ILi2ELi4ELi3EEES13_NSR_INS5_IJS14_S1H_EEENS5_IJS1H_SB_EEEEEEENS4_39AutoVectorizingCopyWithAssumedAlignmentILi128EEENS4_14SM90_TMA_STOREES1Y_S20_S20_EEEvvEEEEvNT_6ParamsE --------------------------
	.section	.nv.constant0._ZN7cutlass13device_kernelINS_4gemm6kernel13GemmUniversalIN4cute5tupleIJiiiiEEENS1_10collective13CollectiveMmaINS1_35MainloopSm100TmaUmmaWarpSpecializedILi2ELi2ELi4ENS5_IJNS4_1CILi1EEESB_SB_EEEEENS5_IJNSA_ILi128EEESE_NSA_ILi64EEEEEENS_6half_tENS5_IJlSB_lEEESH_SI_NS4_8TiledMMAINS4_8MMA_AtomIJNS4_20SM100_MMA_F16BF16_SSISH_SH_fLi128ELi128ELNS4_4UMMA5MajorE0ELSN_0ELNSM_7ScaleInE0ELSO_0EEEEEENS4_6LayoutISC_NS5_IJNSA_ILi0EEESS_SS_EEEEENS5_IJNS4_10UnderscoreESV_SV_EEEEENS4_13SM90_TMA_LOADENS4_14ComposedLayoutINS4_7SwizzleILi3ELi4ELi3EEENS4_18smem_ptr_flag_bitsILi16EEENSR_INS5_IJNSA_ILi8EEESF_EEENS5_IJSF_SB_EEEEEEEvNS4_8identityESY_S18_vS19_EENS_8epilogue10collective18CollectiveEpilogueINS1B_23Sm100TmaWarpSpecializedILi4ELi2ELi32ELb1ELb0EEEJSG_NS5_IJNSR_ISE_SB_EENSR_INSA_ILi32EEESB_EEEEESH_SI_SH_SI_NS1B_6fusion15FusionCallbacksIS1F_NS1K_17LinearCombinationISH_fSH_fLNS_15FloatRoundStyleE2EEESG_S1J_JEEENS4_5SM1004TMEM4LOAD26SM100_TMEM_LOAD_32dp32b32xESY_NSZ_INS10_ILi2ELi4ELi3EEES13_NSR_INS5_IJS14_S1H_EEENS5_IJS1H_SB_EEEEEEENS4_39AutoVectorizingCopyWithAssumedAlignmentILi128EEENS4_14SM90_TMA_STOREES1Y_S20_S20_EEEvvEEEEvNT_6ParamsE,"a",@progbits
	.sectionflags	@""
	.align	4
.nv.constant0._ZN7cutlass13device_kernelINS_4gemm6kernel13GemmUniversalIN4cute5tupleIJiiiiEEENS1_10collective13CollectiveMmaINS1_35MainloopSm100TmaUmmaWarpSpecializedILi2ELi2ELi4ENS5_IJNS4_1CILi1EEESB_SB_EEEEENS5_IJNSA_ILi128EEESE_NSA_ILi64EEEEEENS_6half_tENS5_IJlSB_lEEESH_SI_NS4_8TiledMMAINS4_8MMA_AtomIJNS4_20SM100_MMA_F16BF16_SSISH_SH_fLi128ELi128ELNS4_4UMMA5MajorE0ELSN_0ELNSM_7ScaleInE0ELSO_0EEEEEENS4_6LayoutISC_NS5_IJNSA_ILi0EEESS_SS_EEEEENS5_IJNS4_10UnderscoreESV_SV_EEEEENS4_13SM90_TMA_LOADENS4_14ComposedLayoutINS4_7SwizzleILi3ELi4ELi3EEENS4_18smem_ptr_flag_bitsILi16EEENSR_INS5_IJNSA_ILi8EEESF_EEENS5_IJSF_SB_EEEEEEEvNS4_8identityESY_S18_vS19_EENS_8epilogue10collective18CollectiveEpilogueINS1B_23Sm100TmaWarpSpecializedILi4ELi2ELi32ELb1ELb0EEEJSG_NS5_IJNSR_ISE_SB_EENSR_INSA_ILi32EEESB_EEEEESH_SI_SH_SI_NS1B_6fusion15FusionCallbacksIS1F_NS1K_17LinearCombinationISH_fSH_fLNS_15FloatRoundStyleE2EEESG_S1J_JEEENS4_5SM1004TMEM4LOAD26SM100_TMEM_LOAD_32dp32b32xESY_NSZ_INS10_ILi2ELi4ELi3EEES13_NSR_INS5_IJS14_S1H_EEENS5_IJS1H_SB_EEEEEEENS4_39AutoVectorizingCopyWithAssumedAlignmentILi128EEENS4_14SM90_TMA_STOREES1Y_S20_S20_EEEvvEEEEvNT_6ParamsE:
	.zero		2944


//--------------------- SYMBOLS --------------------------

	.type		.nv.reservedSmem.offset0,@object
	.size		.nv.reservedSmem.offset0,0x4
	.type		.nv.reservedSmem.cap,@object
	.size		.nv.reservedSmem.cap,0x4
	.type		__assertfail,@function
